//
// Generated by NVIDIA NVVM Compiler
//
// Compiler Build ID: CL-36424714
// Cuda compilation tools, release 13.0, V13.0.88
// Based on NVVM 20.0.0
//

.version 9.0
.target sm_100
.address_size 64

	// .globl	_ZN3cub18CUB_300001_SM_10006detail11EmptyKernelIvEEvv
.extern .func  (.param .b64 func_retval0) malloc
(
	.param .b64 malloc_param_0
)
;
.global .align 1 .b8 _ZN34_INTERNAL_60fccd27_4_k_cu_fb7502424cuda3std3__45__cpo5beginE[1];
.global .align 1 .b8 _ZN34_INTERNAL_60fccd27_4_k_cu_fb7502424cuda3std3__45__cpo3endE[1];
.global .align 1 .b8 _ZN34_INTERNAL_60fccd27_4_k_cu_fb7502424cuda3std3__45__cpo6cbeginE[1];
.global .align 1 .b8 _ZN34_INTERNAL_60fccd27_4_k_cu_fb7502424cuda3std3__45__cpo4cendE[1];
.global .align 1 .b8 _ZN34_INTERNAL_60fccd27_4_k_cu_fb7502424cuda3std3__45__cpo6rbeginE[1];
.global .align 1 .b8 _ZN34_INTERNAL_60fccd27_4_k_cu_fb7502424cuda3std3__45__cpo4rendE[1];
.global .align 1 .b8 _ZN34_INTERNAL_60fccd27_4_k_cu_fb7502424cuda3std3__45__cpo7crbeginE[1];
.global .align 1 .b8 _ZN34_INTERNAL_60fccd27_4_k_cu_fb7502424cuda3std3__45__cpo5crendE[1];
.global .align 1 .b8 _ZN34_INTERNAL_60fccd27_4_k_cu_fb7502424cuda3std3__436_GLOBAL__N__60fccd27_4_k_cu_fb7502426ignoreE[1];
.global .align 1 .b8 _ZN34_INTERNAL_60fccd27_4_k_cu_fb7502424cuda3std3__419piecewise_constructE[1];
.global .align 1 .b8 _ZN34_INTERNAL_60fccd27_4_k_cu_fb7502424cuda3std3__48in_placeE[1];
.global .align 1 .b8 _ZN34_INTERNAL_60fccd27_4_k_cu_fb7502424cuda3std3__420unreachable_sentinelE[1];
.global .align 1 .b8 _ZN34_INTERNAL_60fccd27_4_k_cu_fb7502424cuda3std3__47nulloptE[1];
.global .align 1 .b8 _ZN34_INTERNAL_60fccd27_4_k_cu_fb7502424cuda3std3__48unexpectE[1];
.global .align 1 .b8 _ZN34_INTERNAL_60fccd27_4_k_cu_fb7502424cuda3std6ranges3__45__cpo4swapE[1];
.global .align 1 .b8 _ZN34_INTERNAL_60fccd27_4_k_cu_fb7502424cuda3std6ranges3__45__cpo9iter_moveE[1];
.global .align 1 .b8 _ZN34_INTERNAL_60fccd27_4_k_cu_fb7502424cuda3std6ranges3__45__cpo5beginE[1];
.global .align 1 .b8 _ZN34_INTERNAL_60fccd27_4_k_cu_fb7502424cuda3std6ranges3__45__cpo3endE[1];
.global .align 1 .b8 _ZN34_INTERNAL_60fccd27_4_k_cu_fb7502424cuda3std6ranges3__45__cpo6cbeginE[1];
.global .align 1 .b8 _ZN34_INTERNAL_60fccd27_4_k_cu_fb7502424cuda3std6ranges3__45__cpo4cendE[1];
.global .align 1 .b8 _ZN34_INTERNAL_60fccd27_4_k_cu_fb7502424cuda3std6ranges3__45__cpo7advanceE[1];
.global .align 1 .b8 _ZN34_INTERNAL_60fccd27_4_k_cu_fb7502424cuda3std6ranges3__45__cpo9iter_swapE[1];
.global .align 1 .b8 _ZN34_INTERNAL_60fccd27_4_k_cu_fb7502424cuda3std6ranges3__45__cpo4nextE[1];
.global .align 1 .b8 _ZN34_INTERNAL_60fccd27_4_k_cu_fb7502424cuda3std6ranges3__45__cpo4prevE[1];
.global .align 1 .b8 _ZN34_INTERNAL_60fccd27_4_k_cu_fb7502424cuda3std6ranges3__45__cpo4dataE[1];
.global .align 1 .b8 _ZN34_INTERNAL_60fccd27_4_k_cu_fb7502424cuda3std6ranges3__45__cpo5cdataE[1];
.global .align 1 .b8 _ZN34_INTERNAL_60fccd27_4_k_cu_fb7502424cuda3std6ranges3__45__cpo4sizeE[1];
.global .align 1 .b8 _ZN34_INTERNAL_60fccd27_4_k_cu_fb7502424cuda3std6ranges3__45__cpo5ssizeE[1];
.global .align 1 .b8 _ZN34_INTERNAL_60fccd27_4_k_cu_fb7502424cuda3std6ranges3__45__cpo8distanceE[1];
.global .align 1 .b8 _ZN34_INTERNAL_60fccd27_4_k_cu_fb7502426thrust24THRUST_300001_SM_1000_NS8cuda_cub3parE[1];
.global .align 1 .b8 _ZN34_INTERNAL_60fccd27_4_k_cu_fb7502426thrust24THRUST_300001_SM_1000_NS8cuda_cub10par_nosyncE[1];
.global .align 1 .b8 _ZN34_INTERNAL_60fccd27_4_k_cu_fb7502426thrust24THRUST_300001_SM_1000_NS6system6detail10sequential3seqE[1];
.global .align 1 .b8 _ZN34_INTERNAL_60fccd27_4_k_cu_fb7502426thrust24THRUST_300001_SM_1000_NS12placeholders2_1E[1];
.global .align 1 .b8 _ZN34_INTERNAL_60fccd27_4_k_cu_fb7502426thrust24THRUST_300001_SM_1000_NS12placeholders2_2E[1];
.global .align 1 .b8 _ZN34_INTERNAL_60fccd27_4_k_cu_fb7502426thrust24THRUST_300001_SM_1000_NS12placeholders2_3E[1];
.global .align 1 .b8 _ZN34_INTERNAL_60fccd27_4_k_cu_fb7502426thrust24THRUST_300001_SM_1000_NS12placeholders2_4E[1];
.global .align 1 .b8 _ZN34_INTERNAL_60fccd27_4_k_cu_fb7502426thrust24THRUST_300001_SM_1000_NS12placeholders2_5E[1];
.global .align 1 .b8 _ZN34_INTERNAL_60fccd27_4_k_cu_fb7502426thrust24THRUST_300001_SM_1000_NS12placeholders2_6E[1];
.global .align 1 .b8 _ZN34_INTERNAL_60fccd27_4_k_cu_fb7502426thrust24THRUST_300001_SM_1000_NS12placeholders2_7E[1];
.global .align 1 .b8 _ZN34_INTERNAL_60fccd27_4_k_cu_fb7502426thrust24THRUST_300001_SM_1000_NS12placeholders2_8E[1];
.global .align 1 .b8 _ZN34_INTERNAL_60fccd27_4_k_cu_fb7502426thrust24THRUST_300001_SM_1000_NS12placeholders2_9E[1];
.global .align 1 .b8 _ZN34_INTERNAL_60fccd27_4_k_cu_fb7502426thrust24THRUST_300001_SM_1000_NS12placeholders3_10E[1];
.global .align 1 .b8 _ZN34_INTERNAL_60fccd27_4_k_cu_fb7502426thrust24THRUST_300001_SM_1000_NS3seqE[1];

.visible .entry _ZN3cub18CUB_300001_SM_10006detail11EmptyKernelIvEEvv()
{


	ret;

}
	// .globl	_ZN3cub18CUB_300001_SM_10006detail8for_each13static_kernelINS2_12policy_hub_t12policy_500_tEmN6thrust24THRUST_300001_SM_1000_NS8cuda_cub20__uninitialized_fill7functorINS7_10device_ptrIiEEiEEEEvT0_T1_
.visible .entry _ZN3cub18CUB_300001_SM_10006detail8for_each13static_kernelINS2_12policy_hub_t12policy_500_tEmN6thrust24THRUST_300001_SM_1000_NS8cuda_cub20__uninitialized_fill7functorINS7_10device_ptrIiEEiEEEEvT0_T1_(
	.param .u64 _ZN3cub18CUB_300001_SM_10006detail8for_each13static_kernelINS2_12policy_hub_t12policy_500_tEmN6thrust24THRUST_300001_SM_1000_NS8cuda_cub20__uninitialized_fill7functorINS7_10device_ptrIiEEiEEEEvT0_T1__param_0,
	.param .align 8 .b8 _ZN3cub18CUB_300001_SM_10006detail8for_each13static_kernelINS2_12policy_hub_t12policy_500_tEmN6thrust24THRUST_300001_SM_1000_NS8cuda_cub20__uninitialized_fill7functorINS7_10device_ptrIiEEiEEEEvT0_T1__param_1[16]
)
.maxntid 256
{
	.reg .pred 	%p<4>;
	.reg .b16 	%rs<5>;
	.reg .b32 	%r<12>;
	.reg .b64 	%rd<16>;

	ld.param.u32 	%r3, [_ZN3cub18CUB_300001_SM_10006detail8for_each13static_kernelINS2_12policy_hub_t12policy_500_tEmN6thrust24THRUST_300001_SM_1000_NS8cuda_cub20__uninitialized_fill7functorINS7_10device_ptrIiEEiEEEEvT0_T1__param_1+8];
	ld.param.u64 	%rd4, [_ZN3cub18CUB_300001_SM_10006detail8for_each13static_kernelINS2_12policy_hub_t12policy_500_tEmN6thrust24THRUST_300001_SM_1000_NS8cuda_cub20__uninitialized_fill7functorINS7_10device_ptrIiEEiEEEEvT0_T1__param_1];
	ld.param.u64 	%rd5, [_ZN3cub18CUB_300001_SM_10006detail8for_each13static_kernelINS2_12policy_hub_t12policy_500_tEmN6thrust24THRUST_300001_SM_1000_NS8cuda_cub20__uninitialized_fill7functorINS7_10device_ptrIiEEiEEEEvT0_T1__param_0];
	mov.u32 	%r9, %ctaid.x;
	mul.wide.u32 	%rd1, %r9, 512;
	sub.s64 	%rd2, %rd5, %rd1;
	setp.lt.u64 	%p1, %rd2, 512;
	@%p1 bra 	$L__BB1_2;
	mov.u32 	%r11, %tid.x;
	cvta.to.global.u64 	%rd11, %rd4;
	cvt.u64.u32 	%rd12, %r11;
	add.s64 	%rd13, %rd1, %rd12;
	shl.b64 	%rd14, %rd13, 2;
	add.s64 	%rd15, %rd11, %rd14;
	st.global.u32 	[%rd15], %r3;
	st.global.u32 	[%rd15+1024], %r3;
	bra.uni 	$L__BB1_6;
$L__BB1_2:
	cvta.to.global.u64 	%rd6, %rd4;
	mov.u32 	%r2, %tid.x;
	cvt.u64.u32 	%rd7, %r2;
	setp.le.u64 	%p2, %rd2, %rd7;
	add.s64 	%rd8, %rd1, %rd7;
	shl.b64 	%rd9, %rd8, 2;
	add.s64 	%rd3, %rd6, %rd9;
	@%p2 bra 	$L__BB1_4;
	st.global.u32 	[%rd3], %r3;
$L__BB1_4:
	add.s32 	%r10, %r2, 256;
	cvt.u64.u32 	%rd10, %r10;
	setp.le.u64 	%p3, %rd2, %rd10;
	@%p3 bra 	$L__BB1_6;
	st.global.u32 	[%rd3+1024], %r3;
$L__BB1_6:
	ret;

}
	// .globl	_ZN3cub18CUB_300001_SM_10006detail9transform16transform_kernelINS2_10policy_hubILb1EN4cuda3std3__45tupleIJN6thrust24THRUST_300001_SM_1000_NS17counting_iteratorIiNSA_11use_defaultESC_SC_EEEEEE10policy1000Ei5saxpyNSA_6detail15normal_iteratorINSA_10device_ptrIiEEEEJSD_EEEvT0_iT1_T2_DpNS2_10kernel_argIT3_EE
.visible .entry _ZN3cub18CUB_300001_SM_10006detail9transform16transform_kernelINS2_10policy_hubILb1EN4cuda3std3__45tupleIJN6thrust24THRUST_300001_SM_1000_NS17counting_iteratorIiNSA_11use_defaultESC_SC_EEEEEE10policy1000Ei5saxpyNSA_6detail15normal_iteratorINSA_10device_ptrIiEEEEJSD_EEEvT0_iT1_T2_DpNS2_10kernel_argIT3_EE(
	.param .u32 _ZN3cub18CUB_300001_SM_10006detail9transform16transform_kernelINS2_10policy_hubILb1EN4cuda3std3__45tupleIJN6thrust24THRUST_300001_SM_1000_NS17counting_iteratorIiNSA_11use_defaultESC_SC_EEEEEE10policy1000Ei5saxpyNSA_6detail15normal_iteratorINSA_10device_ptrIiEEEEJSD_EEEvT0_iT1_T2_DpNS2_10kernel_argIT3_EE_param_0,
	.param .u32 _ZN3cub18CUB_300001_SM_10006detail9transform16transform_kernelINS2_10policy_hubILb1EN4cuda3std3__45tupleIJN6thrust24THRUST_300001_SM_1000_NS17counting_iteratorIiNSA_11use_defaultESC_SC_EEEEEE10policy1000Ei5saxpyNSA_6detail15normal_iteratorINSA_10device_ptrIiEEEEJSD_EEEvT0_iT1_T2_DpNS2_10kernel_argIT3_EE_param_1,
	.param .align 8 .b8 _ZN3cub18CUB_300001_SM_10006detail9transform16transform_kernelINS2_10policy_hubILb1EN4cuda3std3__45tupleIJN6thrust24THRUST_300001_SM_1000_NS17counting_iteratorIiNSA_11use_defaultESC_SC_EEEEEE10policy1000Ei5saxpyNSA_6detail15normal_iteratorINSA_10device_ptrIiEEEEJSD_EEEvT0_iT1_T2_DpNS2_10kernel_argIT3_EE_param_2[24],
	.param .align 8 .b8 _ZN3cub18CUB_300001_SM_10006detail9transform16transform_kernelINS2_10policy_hubILb1EN4cuda3std3__45tupleIJN6thrust24THRUST_300001_SM_1000_NS17counting_iteratorIiNSA_11use_defaultESC_SC_EEEEEE10policy1000Ei5saxpyNSA_6detail15normal_iteratorINSA_10device_ptrIiEEEEJSD_EEEvT0_iT1_T2_DpNS2_10kernel_argIT3_EE_param_3[8],
	.param .align 8 .b8 _ZN3cub18CUB_300001_SM_10006detail9transform16transform_kernelINS2_10policy_hubILb1EN4cuda3std3__45tupleIJN6thrust24THRUST_300001_SM_1000_NS17counting_iteratorIiNSA_11use_defaultESC_SC_EEEEEE10policy1000Ei5saxpyNSA_6detail15normal_iteratorINSA_10device_ptrIiEEEEJSD_EEEvT0_iT1_T2_DpNS2_10kernel_argIT3_EE_param_4[16]
)
.maxntid 128
{
	.reg .pred 	%p<178>;
	.reg .b16 	%rs<29>;
	.reg .b32 	%r<1031>;
	.reg .b64 	%rd<358>;
	.reg .b64 	%fd<217>;

	ld.param.u32 	%r479, [_ZN3cub18CUB_300001_SM_10006detail9transform16transform_kernelINS2_10policy_hubILb1EN4cuda3std3__45tupleIJN6thrust24THRUST_300001_SM_1000_NS17counting_iteratorIiNSA_11use_defaultESC_SC_EEEEEE10policy1000Ei5saxpyNSA_6detail15normal_iteratorINSA_10device_ptrIiEEEEJSD_EEEvT0_iT1_T2_DpNS2_10kernel_argIT3_EE_param_2+16];
	ld.param.u64 	%rd46, [_ZN3cub18CUB_300001_SM_10006detail9transform16transform_kernelINS2_10policy_hubILb1EN4cuda3std3__45tupleIJN6thrust24THRUST_300001_SM_1000_NS17counting_iteratorIiNSA_11use_defaultESC_SC_EEEEEE10policy1000Ei5saxpyNSA_6detail15normal_iteratorINSA_10device_ptrIiEEEEJSD_EEEvT0_iT1_T2_DpNS2_10kernel_argIT3_EE_param_2];
	ld.param.u32 	%r485, [_ZN3cub18CUB_300001_SM_10006detail9transform16transform_kernelINS2_10policy_hubILb1EN4cuda3std3__45tupleIJN6thrust24THRUST_300001_SM_1000_NS17counting_iteratorIiNSA_11use_defaultESC_SC_EEEEEE10policy1000Ei5saxpyNSA_6detail15normal_iteratorINSA_10device_ptrIiEEEEJSD_EEEvT0_iT1_T2_DpNS2_10kernel_argIT3_EE_param_4];
	ld.param.u32 	%r486, [_ZN3cub18CUB_300001_SM_10006detail9transform16transform_kernelINS2_10policy_hubILb1EN4cuda3std3__45tupleIJN6thrust24THRUST_300001_SM_1000_NS17counting_iteratorIiNSA_11use_defaultESC_SC_EEEEEE10policy1000Ei5saxpyNSA_6detail15normal_iteratorINSA_10device_ptrIiEEEEJSD_EEEvT0_iT1_T2_DpNS2_10kernel_argIT3_EE_param_0];
	ld.param.u64 	%rd48, [_ZN3cub18CUB_300001_SM_10006detail9transform16transform_kernelINS2_10policy_hubILb1EN4cuda3std3__45tupleIJN6thrust24THRUST_300001_SM_1000_NS17counting_iteratorIiNSA_11use_defaultESC_SC_EEEEEE10policy1000Ei5saxpyNSA_6detail15normal_iteratorINSA_10device_ptrIiEEEEJSD_EEEvT0_iT1_T2_DpNS2_10kernel_argIT3_EE_param_3];
	ld.param.u64 	%rd47, [_ZN3cub18CUB_300001_SM_10006detail9transform16transform_kernelINS2_10policy_hubILb1EN4cuda3std3__45tupleIJN6thrust24THRUST_300001_SM_1000_NS17counting_iteratorIiNSA_11use_defaultESC_SC_EEEEEE10policy1000Ei5saxpyNSA_6detail15normal_iteratorINSA_10device_ptrIiEEEEJSD_EEEvT0_iT1_T2_DpNS2_10kernel_argIT3_EE_param_2+8];
	ld.param.u32 	%r478, [_ZN3cub18CUB_300001_SM_10006detail9transform16transform_kernelINS2_10policy_hubILb1EN4cuda3std3__45tupleIJN6thrust24THRUST_300001_SM_1000_NS17counting_iteratorIiNSA_11use_defaultESC_SC_EEEEEE10policy1000Ei5saxpyNSA_6detail15normal_iteratorINSA_10device_ptrIiEEEEJSD_EEEvT0_iT1_T2_DpNS2_10kernel_argIT3_EE_param_1];
	cvta.to.global.u64 	%rd1, %rd47;
	cvta.to.global.u64 	%rd49, %rd48;
	shl.b32 	%r487, %r478, 7;
	mov.u32 	%r488, %ctaid.x;
	mul.lo.s32 	%r489, %r487, %r488;
	sub.s32 	%r490, %r486, %r489;
	min.s32 	%r2, %r487, %r490;
	add.s32 	%r3, %r485, %r489;
	mul.wide.s32 	%rd50, %r489, 4;
	add.s64 	%rd2, %rd49, %rd50;
	setp.gt.s32 	%p1, %r487, %r490;
	@%p1 bra 	$L__BB2_172;
	setp.lt.s32 	%p2, %r478, 1;
	@%p2 bra 	$L__BB2_353;
	mov.u32 	%r4, %tid.x;
	mul.wide.s32 	%rd3, %r479, 4;
	setp.lt.s32 	%p3, %r479, 1;
	add.s32 	%r5, %r479, -1;
	@%p3 bra 	$L__BB2_164;
	and.b32  	%r6, %r479, 7;
	add.s32 	%r7, %r6, -1;
	and.b32  	%r8, %r479, 3;
	and.b32  	%r9, %r479, 15;
	add.s32 	%r10, %r9, -1;
	and.b32  	%r11, %r479, 2147483640;
	and.b32  	%r12, %r479, 2147483632;
	mov.b32 	%r860, 0;
$L__BB2_4:
	setp.lt.u32 	%p10, %r5, 7;
	shl.b32 	%r505, %r860, 7;
	add.s32 	%r506, %r505, %r4;
	add.s32 	%r507, %r506, %r3;
	mul.lo.s32 	%r508, %r507, %r479;
	{ // callseq 14, 0
	.param .b64 param0;
	st.param.b64 	[param0], %rd3;
	.param .b64 retval0;
	call.uni (retval0), 
	malloc, 
	(
	param0
	);
	ld.param.b64 	%rd86, [retval0];
	} // callseq 14
	add.s32 	%r509, %r5, %r508;
	cvta.to.global.u64 	%rd87, %rd46;
	mul.wide.s32 	%rd88, %r509, 4;
	add.s64 	%rd5, %rd87, %rd88;
	mul.wide.s32 	%rd89, %r508, 4;
	add.s64 	%rd6, %rd87, %rd89;
	mov.f64 	%fd197, 0d0000000000000000;
	mov.b32 	%r887, 0;
	@%p10 bra 	$L__BB2_31;
	mov.f64 	%fd197, 0d0000000000000000;
	mov.b32 	%r861, 0;
$L__BB2_6:
	.pragma "nounroll";
	setp.eq.s32 	%p11, %r861, %r5;
	@%p11 bra 	$L__BB2_8;
	mul.wide.s32 	%rd90, %r861, 4;
	add.s64 	%rd91, %rd6, %rd90;
	ld.global.u32 	%r863, [%rd91];
	ld.global.u32 	%r862, [%rd91+4];
	bra.uni 	$L__BB2_9;
$L__BB2_8:
	ld.global.u32 	%r863, [%rd5];
	ld.global.u32 	%r862, [%rd6];
$L__BB2_9:
	mad.lo.s32 	%r511, %r863, %r479, %r862;
	mul.wide.s32 	%rd92, %r511, 8;
	add.s64 	%rd93, %rd1, %rd92;
	ld.global.f64 	%fd102, [%rd93];
	add.f64 	%fd2, %fd197, %fd102;
	mul.wide.u32 	%rd94, %r861, 4;
	add.s64 	%rd7, %rd86, %rd94;
	st.u32 	[%rd7], %r863;
	add.s32 	%r512, %r479, -2;
	setp.eq.s32 	%p12, %r861, %r512;
	mul.wide.s32 	%rd95, %r861, 4;
	add.s64 	%rd8, %rd6, %rd95;
	@%p12 bra 	$L__BB2_11;
	ld.global.u32 	%r865, [%rd8+4];
	ld.global.u32 	%r864, [%rd8+8];
	bra.uni 	$L__BB2_12;
$L__BB2_11:
	ld.global.u32 	%r865, [%rd5];
	ld.global.u32 	%r864, [%rd6];
$L__BB2_12:
	mad.lo.s32 	%r513, %r865, %r479, %r864;
	mul.wide.s32 	%rd96, %r513, 8;
	add.s64 	%rd97, %rd1, %rd96;
	ld.global.f64 	%fd103, [%rd97];
	add.f64 	%fd3, %fd2, %fd103;
	st.u32 	[%rd7+4], %r865;
	add.s32 	%r514, %r479, -3;
	setp.eq.s32 	%p13, %r861, %r514;
	@%p13 bra 	$L__BB2_14;
	ld.global.u32 	%r867, [%rd8+8];
	ld.global.u32 	%r866, [%rd8+12];
	bra.uni 	$L__BB2_15;
$L__BB2_14:
	ld.global.u32 	%r867, [%rd5];
	ld.global.u32 	%r866, [%rd6];
$L__BB2_15:
	mad.lo.s32 	%r515, %r867, %r479, %r866;
	mul.wide.s32 	%rd98, %r515, 8;
	add.s64 	%rd99, %rd1, %rd98;
	ld.global.f64 	%fd104, [%rd99];
	add.f64 	%fd4, %fd3, %fd104;
	st.u32 	[%rd7+8], %r867;
	add.s32 	%r516, %r479, -4;
	setp.eq.s32 	%p14, %r861, %r516;
	@%p14 bra 	$L__BB2_17;
	ld.global.u32 	%r869, [%rd8+12];
	ld.global.u32 	%r868, [%rd8+16];
	bra.uni 	$L__BB2_18;
$L__BB2_17:
	ld.global.u32 	%r869, [%rd5];
	ld.global.u32 	%r868, [%rd6];
$L__BB2_18:
	mad.lo.s32 	%r517, %r869, %r479, %r868;
	mul.wide.s32 	%rd100, %r517, 8;
	add.s64 	%rd101, %rd1, %rd100;
	ld.global.f64 	%fd105, [%rd101];
	add.f64 	%fd5, %fd4, %fd105;
	st.u32 	[%rd7+12], %r869;
	add.s32 	%r518, %r479, -5;
	setp.eq.s32 	%p15, %r861, %r518;
	@%p15 bra 	$L__BB2_20;
	ld.global.u32 	%r871, [%rd8+16];
	ld.global.u32 	%r870, [%rd8+20];
	bra.uni 	$L__BB2_21;
$L__BB2_20:
	ld.global.u32 	%r871, [%rd5];
	ld.global.u32 	%r870, [%rd6];
$L__BB2_21:
	mad.lo.s32 	%r519, %r871, %r479, %r870;
	mul.wide.s32 	%rd102, %r519, 8;
	add.s64 	%rd103, %rd1, %rd102;
	ld.global.f64 	%fd106, [%rd103];
	add.f64 	%fd6, %fd5, %fd106;
	st.u32 	[%rd7+16], %r871;
	add.s32 	%r520, %r479, -6;
	setp.eq.s32 	%p16, %r861, %r520;
	@%p16 bra 	$L__BB2_23;
	ld.global.u32 	%r873, [%rd8+20];
	ld.global.u32 	%r872, [%rd8+24];
	bra.uni 	$L__BB2_24;
$L__BB2_23:
	ld.global.u32 	%r873, [%rd5];
	ld.global.u32 	%r872, [%rd6];
$L__BB2_24:
	mad.lo.s32 	%r521, %r873, %r479, %r872;
	mul.wide.s32 	%rd104, %r521, 8;
	add.s64 	%rd105, %rd1, %rd104;
	ld.global.f64 	%fd107, [%rd105];
	add.f64 	%fd7, %fd6, %fd107;
	st.u32 	[%rd7+20], %r873;
	add.s32 	%r522, %r479, -7;
	setp.eq.s32 	%p17, %r861, %r522;
	@%p17 bra 	$L__BB2_26;
	ld.global.u32 	%r875, [%rd8+24];
	ld.global.u32 	%r874, [%rd8+28];
	bra.uni 	$L__BB2_27;
$L__BB2_26:
	ld.global.u32 	%r875, [%rd5];
	ld.global.u32 	%r874, [%rd6];
$L__BB2_27:
	mad.lo.s32 	%r523, %r875, %r479, %r874;
	mul.wide.s32 	%rd106, %r523, 8;
	add.s64 	%rd107, %rd1, %rd106;
	ld.global.f64 	%fd108, [%rd107];
	add.f64 	%fd8, %fd7, %fd108;
	st.u32 	[%rd7+24], %r875;
	add.s32 	%r524, %r479, -8;
	setp.eq.s32 	%p18, %r861, %r524;
	@%p18 bra 	$L__BB2_29;
	ld.global.u32 	%r877, [%rd8+28];
	ld.global.u32 	%r876, [%rd8+32];
	bra.uni 	$L__BB2_30;
$L__BB2_29:
	ld.global.u32 	%r877, [%rd5];
	ld.global.u32 	%r876, [%rd6];
$L__BB2_30:
	mad.lo.s32 	%r525, %r877, %r479, %r876;
	mul.wide.s32 	%rd108, %r525, 8;
	add.s64 	%rd109, %rd1, %rd108;
	ld.global.f64 	%fd109, [%rd109];
	add.f64 	%fd197, %fd8, %fd109;
	st.u32 	[%rd7+28], %r877;
	add.s32 	%r861, %r861, 8;
	setp.ne.s32 	%p19, %r861, %r11;
	mov.u32 	%r887, %r11;
	@%p19 bra 	$L__BB2_6;
$L__BB2_31:
	setp.eq.s32 	%p20, %r6, 0;
	@%p20 bra 	$L__BB2_60;
	setp.lt.u32 	%p21, %r7, 3;
	@%p21 bra 	$L__BB2_46;
	setp.eq.s32 	%p22, %r887, %r5;
	@%p22 bra 	$L__BB2_35;
	mul.wide.u32 	%rd110, %r887, 4;
	add.s64 	%rd111, %rd6, %rd110;
	ld.global.u32 	%r880, [%rd111];
	ld.global.u32 	%r879, [%rd111+4];
	bra.uni 	$L__BB2_36;
$L__BB2_35:
	ld.global.u32 	%r880, [%rd5];
	ld.global.u32 	%r879, [%rd6];
$L__BB2_36:
	mad.lo.s32 	%r526, %r880, %r479, %r879;
	mul.wide.s32 	%rd112, %r526, 8;
	add.s64 	%rd113, %rd1, %rd112;
	ld.global.f64 	%fd111, [%rd113];
	add.f64 	%fd12, %fd197, %fd111;
	mul.wide.u32 	%rd114, %r887, 4;
	add.s64 	%rd9, %rd86, %rd114;
	st.u32 	[%rd9], %r880;
	add.s32 	%r527, %r479, -2;
	setp.eq.s32 	%p23, %r887, %r527;
	add.s64 	%rd10, %rd6, %rd114;
	@%p23 bra 	$L__BB2_38;
	ld.global.u32 	%r882, [%rd10+4];
	ld.global.u32 	%r881, [%rd10+8];
	bra.uni 	$L__BB2_39;
$L__BB2_38:
	ld.global.u32 	%r882, [%rd5];
	ld.global.u32 	%r881, [%rd6];
$L__BB2_39:
	mad.lo.s32 	%r528, %r882, %r479, %r881;
	mul.wide.s32 	%rd115, %r528, 8;
	add.s64 	%rd116, %rd1, %rd115;
	ld.global.f64 	%fd112, [%rd116];
	add.f64 	%fd13, %fd12, %fd112;
	st.u32 	[%rd9+4], %r882;
	add.s32 	%r529, %r479, -3;
	setp.eq.s32 	%p24, %r887, %r529;
	@%p24 bra 	$L__BB2_41;
	ld.global.u32 	%r884, [%rd10+8];
	ld.global.u32 	%r883, [%rd10+12];
	bra.uni 	$L__BB2_42;
$L__BB2_41:
	ld.global.u32 	%r884, [%rd5];
	ld.global.u32 	%r883, [%rd6];
$L__BB2_42:
	mad.lo.s32 	%r530, %r884, %r479, %r883;
	mul.wide.s32 	%rd117, %r530, 8;
	add.s64 	%rd118, %rd1, %rd117;
	ld.global.f64 	%fd113, [%rd118];
	add.f64 	%fd14, %fd13, %fd113;
	st.u32 	[%rd9+8], %r884;
	add.s32 	%r531, %r479, -4;
	setp.eq.s32 	%p25, %r887, %r531;
	@%p25 bra 	$L__BB2_44;
	ld.global.u32 	%r886, [%rd10+12];
	ld.global.u32 	%r885, [%rd10+16];
	bra.uni 	$L__BB2_45;
$L__BB2_44:
	ld.global.u32 	%r886, [%rd5];
	ld.global.u32 	%r885, [%rd6];
$L__BB2_45:
	mad.lo.s32 	%r532, %r886, %r479, %r885;
	mul.wide.s32 	%rd119, %r532, 8;
	add.s64 	%rd120, %rd1, %rd119;
	ld.global.f64 	%fd114, [%rd120];
	add.f64 	%fd197, %fd14, %fd114;
	st.u32 	[%rd9+12], %r886;
	add.s32 	%r887, %r887, 4;
$L__BB2_46:
	setp.eq.s32 	%p26, %r8, 0;
	@%p26 bra 	$L__BB2_60;
	setp.eq.s32 	%p27, %r8, 1;
	@%p27 bra 	$L__BB2_55;
	setp.eq.s32 	%p28, %r887, %r5;
	@%p28 bra 	$L__BB2_50;
	mul.wide.s32 	%rd121, %r887, 4;
	add.s64 	%rd122, %rd6, %rd121;
	ld.global.u32 	%r889, [%rd122];
	ld.global.u32 	%r888, [%rd122+4];
	bra.uni 	$L__BB2_51;
$L__BB2_50:
	ld.global.u32 	%r889, [%rd5];
	ld.global.u32 	%r888, [%rd6];
$L__BB2_51:
	mad.lo.s32 	%r533, %r889, %r479, %r888;
	mul.wide.s32 	%rd123, %r533, 8;
	add.s64 	%rd124, %rd1, %rd123;
	ld.global.f64 	%fd116, [%rd124];
	add.f64 	%fd18, %fd197, %fd116;
	mul.wide.u32 	%rd125, %r887, 4;
	add.s64 	%rd11, %rd86, %rd125;
	st.u32 	[%rd11], %r889;
	add.s32 	%r534, %r479, -2;
	setp.eq.s32 	%p29, %r887, %r534;
	@%p29 bra 	$L__BB2_53;
	mul.wide.s32 	%rd126, %r887, 4;
	add.s64 	%rd127, %rd6, %rd126;
	ld.global.u32 	%r891, [%rd127+4];
	ld.global.u32 	%r890, [%rd127+8];
	bra.uni 	$L__BB2_54;
$L__BB2_53:
	ld.global.u32 	%r891, [%rd5];
	ld.global.u32 	%r890, [%rd6];
$L__BB2_54:
	mad.lo.s32 	%r535, %r891, %r479, %r890;
	mul.wide.s32 	%rd128, %r535, 8;
	add.s64 	%rd129, %rd1, %rd128;
	ld.global.f64 	%fd117, [%rd129];
	add.f64 	%fd197, %fd18, %fd117;
	st.u32 	[%rd11+4], %r891;
	add.s32 	%r887, %r887, 2;
$L__BB2_55:
	and.b32  	%r536, %r479, 1;
	setp.eq.b32 	%p30, %r536, 1;
	not.pred 	%p31, %p30;
	@%p31 bra 	$L__BB2_60;
	setp.eq.s32 	%p32, %r887, %r5;
	@%p32 bra 	$L__BB2_58;
	mul.wide.s32 	%rd130, %r887, 4;
	add.s64 	%rd131, %rd6, %rd130;
	ld.global.u32 	%r894, [%rd131];
	ld.global.u32 	%r893, [%rd131+4];
	bra.uni 	$L__BB2_59;
$L__BB2_58:
	ld.global.u32 	%r894, [%rd5];
	ld.global.u32 	%r893, [%rd6];
$L__BB2_59:
	mad.lo.s32 	%r537, %r894, %r479, %r893;
	mul.wide.s32 	%rd132, %r537, 8;
	add.s64 	%rd133, %rd1, %rd132;
	ld.global.f64 	%fd118, [%rd133];
	add.f64 	%fd197, %fd197, %fd118;
	mul.wide.u32 	%rd134, %r887, 4;
	add.s64 	%rd135, %rd86, %rd134;
	st.u32 	[%rd135], %r894;
$L__BB2_60:
	setp.lt.u32 	%p33, %r5, 15;
	{ // callseq 15, 0
	.param .b64 param0;
	st.param.b64 	[param0], %rd3;
	.param .b64 retval0;
	call.uni (retval0), 
	malloc, 
	(
	param0
	);
	ld.param.b64 	%rd137, [retval0];
	} // callseq 15
	mov.b32 	%r897, 0;
	@%p33 bra 	$L__BB2_63;
	mov.b32 	%r895, 0;
$L__BB2_62:
	.pragma "nounroll";
	mul.wide.u32 	%rd138, %r895, 4;
	add.s64 	%rd139, %rd86, %rd138;
	ld.u32 	%r540, [%rd139];
	add.s64 	%rd140, %rd137, %rd138;
	st.u32 	[%rd140], %r540;
	ld.u32 	%r541, [%rd139+4];
	st.u32 	[%rd140+4], %r541;
	ld.u32 	%r542, [%rd139+8];
	st.u32 	[%rd140+8], %r542;
	ld.u32 	%r543, [%rd139+12];
	st.u32 	[%rd140+12], %r543;
	ld.u32 	%r544, [%rd139+16];
	st.u32 	[%rd140+16], %r544;
	ld.u32 	%r545, [%rd139+20];
	st.u32 	[%rd140+20], %r545;
	ld.u32 	%r546, [%rd139+24];
	st.u32 	[%rd140+24], %r546;
	ld.u32 	%r547, [%rd139+28];
	st.u32 	[%rd140+28], %r547;
	ld.u32 	%r548, [%rd139+32];
	st.u32 	[%rd140+32], %r548;
	ld.u32 	%r549, [%rd139+36];
	st.u32 	[%rd140+36], %r549;
	ld.u32 	%r550, [%rd139+40];
	st.u32 	[%rd140+40], %r550;
	ld.u32 	%r551, [%rd139+44];
	st.u32 	[%rd140+44], %r551;
	ld.u32 	%r552, [%rd139+48];
	st.u32 	[%rd140+48], %r552;
	ld.u32 	%r553, [%rd139+52];
	st.u32 	[%rd140+52], %r553;
	ld.u32 	%r554, [%rd139+56];
	st.u32 	[%rd140+56], %r554;
	ld.u32 	%r555, [%rd139+60];
	st.u32 	[%rd140+60], %r555;
	add.s32 	%r895, %r895, 16;
	setp.ne.s32 	%p34, %r895, %r12;
	mov.u32 	%r897, %r12;
	@%p34 bra 	$L__BB2_62;
$L__BB2_63:
	setp.eq.s32 	%p35, %r9, 0;
	@%p35 bra 	$L__BB2_73;
	setp.lt.u32 	%p36, %r10, 7;
	@%p36 bra 	$L__BB2_66;
	mul.wide.u32 	%rd141, %r897, 4;
	add.s64 	%rd142, %rd86, %rd141;
	ld.u32 	%r556, [%rd142];
	add.s64 	%rd143, %rd137, %rd141;
	st.u32 	[%rd143], %r556;
	ld.u32 	%r557, [%rd142+4];
	st.u32 	[%rd143+4], %r557;
	ld.u32 	%r558, [%rd142+8];
	st.u32 	[%rd143+8], %r558;
	ld.u32 	%r559, [%rd142+12];
	st.u32 	[%rd143+12], %r559;
	ld.u32 	%r560, [%rd142+16];
	st.u32 	[%rd143+16], %r560;
	ld.u32 	%r561, [%rd142+20];
	st.u32 	[%rd143+20], %r561;
	ld.u32 	%r562, [%rd142+24];
	st.u32 	[%rd143+24], %r562;
	ld.u32 	%r563, [%rd142+28];
	st.u32 	[%rd143+28], %r563;
	add.s32 	%r897, %r897, 8;
$L__BB2_66:
	setp.eq.s32 	%p37, %r6, 0;
	@%p37 bra 	$L__BB2_73;
	setp.lt.u32 	%p38, %r7, 3;
	@%p38 bra 	$L__BB2_69;
	mul.wide.u32 	%rd144, %r897, 4;
	add.s64 	%rd145, %rd86, %rd144;
	ld.u32 	%r564, [%rd145];
	add.s64 	%rd146, %rd137, %rd144;
	st.u32 	[%rd146], %r564;
	ld.u32 	%r565, [%rd145+4];
	st.u32 	[%rd146+4], %r565;
	ld.u32 	%r566, [%rd145+8];
	st.u32 	[%rd146+8], %r566;
	ld.u32 	%r567, [%rd145+12];
	st.u32 	[%rd146+12], %r567;
	add.s32 	%r897, %r897, 4;
$L__BB2_69:
	setp.eq.s32 	%p39, %r8, 0;
	@%p39 bra 	$L__BB2_73;
	setp.eq.s32 	%p40, %r8, 1;
	mul.wide.u32 	%rd147, %r897, 4;
	add.s64 	%rd13, %rd86, %rd147;
	ld.u32 	%r568, [%rd13];
	add.s64 	%rd14, %rd137, %rd147;
	st.u32 	[%rd14], %r568;
	@%p40 bra 	$L__BB2_73;
	setp.eq.s32 	%p41, %r8, 2;
	ld.u32 	%r569, [%rd13+4];
	st.u32 	[%rd14+4], %r569;
	@%p41 bra 	$L__BB2_73;
	ld.u32 	%r570, [%rd13+8];
	st.u32 	[%rd14+8], %r570;
$L__BB2_73:
	mul.wide.u32 	%rd148, %r5, 4;
	add.s64 	%rd15, %rd86, %rd148;
$L__BB2_74:
	mov.b16 	%rs26, 0;
	mov.b32 	%r899, 0;
$L__BB2_75:
	setp.eq.s32 	%p42, %r899, %r5;
	@%p42 bra 	$L__BB2_77;
	mul.wide.u32 	%rd149, %r899, 4;
	add.s64 	%rd150, %rd86, %rd149;
	ld.u32 	%r572, [%rd150];
	ld.u32 	%r573, [%rd150+4];
	st.u32 	[%rd150], %r573;
	st.u32 	[%rd150+4], %r572;
	bra.uni 	$L__BB2_78;
$L__BB2_77:
	ld.u32 	%r574, [%rd15];
	ld.u32 	%r575, [%rd86];
	st.u32 	[%rd15], %r575;
	st.u32 	[%rd86], %r574;
$L__BB2_78:
	setp.lt.u32 	%p43, %r5, 7;
	mov.f64 	%fd196, 0d0000000000000000;
	mov.b32 	%r926, 0;
	@%p43 bra 	$L__BB2_105;
	mov.f64 	%fd196, 0d0000000000000000;
	mov.b32 	%r900, 0;
$L__BB2_80:
	.pragma "nounroll";
	setp.eq.s32 	%p44, %r900, %r5;
	mul.wide.u32 	%rd151, %r900, 4;
	add.s64 	%rd16, %rd86, %rd151;
	@%p44 bra 	$L__BB2_82;
	ld.u32 	%r902, [%rd16];
	ld.u32 	%r901, [%rd16+4];
	bra.uni 	$L__BB2_83;
$L__BB2_82:
	ld.u32 	%r902, [%rd15];
	ld.u32 	%r901, [%rd86];
$L__BB2_83:
	mad.lo.s32 	%r578, %r902, %r479, %r901;
	mul.wide.s32 	%rd152, %r578, 8;
	add.s64 	%rd153, %rd1, %rd152;
	ld.global.f64 	%fd122, [%rd153];
	add.f64 	%fd27, %fd196, %fd122;
	add.s32 	%r579, %r479, -2;
	setp.eq.s32 	%p45, %r900, %r579;
	@%p45 bra 	$L__BB2_85;
	ld.u32 	%r904, [%rd16+4];
	ld.u32 	%r903, [%rd16+8];
	bra.uni 	$L__BB2_86;
$L__BB2_85:
	ld.u32 	%r904, [%rd15];
	ld.u32 	%r903, [%rd86];
$L__BB2_86:
	mad.lo.s32 	%r580, %r904, %r479, %r903;
	mul.wide.s32 	%rd154, %r580, 8;
	add.s64 	%rd155, %rd1, %rd154;
	ld.global.f64 	%fd123, [%rd155];
	add.f64 	%fd28, %fd27, %fd123;
	add.s32 	%r581, %r479, -3;
	setp.eq.s32 	%p46, %r900, %r581;
	@%p46 bra 	$L__BB2_88;
	ld.u32 	%r906, [%rd16+8];
	ld.u32 	%r905, [%rd16+12];
	bra.uni 	$L__BB2_89;
$L__BB2_88:
	ld.u32 	%r906, [%rd15];
	ld.u32 	%r905, [%rd86];
$L__BB2_89:
	mad.lo.s32 	%r582, %r906, %r479, %r905;
	mul.wide.s32 	%rd156, %r582, 8;
	add.s64 	%rd157, %rd1, %rd156;
	ld.global.f64 	%fd124, [%rd157];
	add.f64 	%fd29, %fd28, %fd124;
	add.s32 	%r583, %r479, -4;
	setp.eq.s32 	%p47, %r900, %r583;
	@%p47 bra 	$L__BB2_91;
	ld.u32 	%r908, [%rd16+12];
	ld.u32 	%r907, [%rd16+16];
	bra.uni 	$L__BB2_92;
$L__BB2_91:
	ld.u32 	%r908, [%rd15];
	ld.u32 	%r907, [%rd86];
$L__BB2_92:
	mad.lo.s32 	%r584, %r908, %r479, %r907;
	mul.wide.s32 	%rd158, %r584, 8;
	add.s64 	%rd159, %rd1, %rd158;
	ld.global.f64 	%fd125, [%rd159];
	add.f64 	%fd30, %fd29, %fd125;
	add.s32 	%r585, %r479, -5;
	setp.eq.s32 	%p48, %r900, %r585;
	@%p48 bra 	$L__BB2_94;
	ld.u32 	%r910, [%rd16+16];
	ld.u32 	%r909, [%rd16+20];
	bra.uni 	$L__BB2_95;
$L__BB2_94:
	ld.u32 	%r910, [%rd15];
	ld.u32 	%r909, [%rd86];
$L__BB2_95:
	mad.lo.s32 	%r586, %r910, %r479, %r909;
	mul.wide.s32 	%rd160, %r586, 8;
	add.s64 	%rd161, %rd1, %rd160;
	ld.global.f64 	%fd126, [%rd161];
	add.f64 	%fd31, %fd30, %fd126;
	add.s32 	%r587, %r479, -6;
	setp.eq.s32 	%p49, %r900, %r587;
	@%p49 bra 	$L__BB2_97;
	ld.u32 	%r912, [%rd16+20];
	ld.u32 	%r911, [%rd16+24];
	bra.uni 	$L__BB2_98;
$L__BB2_97:
	ld.u32 	%r912, [%rd15];
	ld.u32 	%r911, [%rd86];
$L__BB2_98:
	mad.lo.s32 	%r588, %r912, %r479, %r911;
	mul.wide.s32 	%rd162, %r588, 8;
	add.s64 	%rd163, %rd1, %rd162;
	ld.global.f64 	%fd127, [%rd163];
	add.f64 	%fd32, %fd31, %fd127;
	add.s32 	%r589, %r479, -7;
	setp.eq.s32 	%p50, %r900, %r589;
	@%p50 bra 	$L__BB2_100;
	ld.u32 	%r914, [%rd16+24];
	ld.u32 	%r913, [%rd16+28];
	bra.uni 	$L__BB2_101;
$L__BB2_100:
	ld.u32 	%r914, [%rd15];
	ld.u32 	%r913, [%rd86];
$L__BB2_101:
	mad.lo.s32 	%r590, %r914, %r479, %r913;
	mul.wide.s32 	%rd164, %r590, 8;
	add.s64 	%rd165, %rd1, %rd164;
	ld.global.f64 	%fd128, [%rd165];
	add.f64 	%fd33, %fd32, %fd128;
	add.s32 	%r591, %r479, -8;
	setp.eq.s32 	%p51, %r900, %r591;
	@%p51 bra 	$L__BB2_103;
	ld.u32 	%r916, [%rd16+28];
	ld.u32 	%r915, [%rd16+32];
	bra.uni 	$L__BB2_104;
$L__BB2_103:
	ld.u32 	%r916, [%rd15];
	ld.u32 	%r915, [%rd86];
$L__BB2_104:
	mad.lo.s32 	%r592, %r916, %r479, %r915;
	mul.wide.s32 	%rd166, %r592, 8;
	add.s64 	%rd167, %rd1, %rd166;
	ld.global.f64 	%fd129, [%rd167];
	add.f64 	%fd196, %fd33, %fd129;
	add.s32 	%r900, %r900, 8;
	setp.ne.s32 	%p52, %r900, %r11;
	mov.u32 	%r926, %r11;
	@%p52 bra 	$L__BB2_80;
$L__BB2_105:
	setp.eq.s32 	%p53, %r6, 0;
	@%p53 bra 	$L__BB2_134;
	setp.lt.u32 	%p54, %r7, 3;
	@%p54 bra 	$L__BB2_120;
	setp.eq.s32 	%p55, %r926, %r5;
	mul.wide.u32 	%rd168, %r926, 4;
	add.s64 	%rd17, %rd86, %rd168;
	@%p55 bra 	$L__BB2_109;
	ld.u32 	%r919, [%rd17];
	ld.u32 	%r918, [%rd17+4];
	bra.uni 	$L__BB2_110;
$L__BB2_109:
	ld.u32 	%r919, [%rd15];
	ld.u32 	%r918, [%rd86];
$L__BB2_110:
	mad.lo.s32 	%r593, %r919, %r479, %r918;
	mul.wide.s32 	%rd169, %r593, 8;
	add.s64 	%rd170, %rd1, %rd169;
	ld.global.f64 	%fd131, [%rd170];
	add.f64 	%fd37, %fd196, %fd131;
	add.s32 	%r594, %r479, -2;
	setp.eq.s32 	%p56, %r926, %r594;
	@%p56 bra 	$L__BB2_112;
	ld.u32 	%r921, [%rd17+4];
	ld.u32 	%r920, [%rd17+8];
	bra.uni 	$L__BB2_113;
$L__BB2_112:
	ld.u32 	%r921, [%rd15];
	ld.u32 	%r920, [%rd86];
$L__BB2_113:
	mad.lo.s32 	%r595, %r921, %r479, %r920;
	mul.wide.s32 	%rd171, %r595, 8;
	add.s64 	%rd172, %rd1, %rd171;
	ld.global.f64 	%fd132, [%rd172];
	add.f64 	%fd38, %fd37, %fd132;
	add.s32 	%r596, %r479, -3;
	setp.eq.s32 	%p57, %r926, %r596;
	@%p57 bra 	$L__BB2_115;
	ld.u32 	%r923, [%rd17+8];
	ld.u32 	%r922, [%rd17+12];
	bra.uni 	$L__BB2_116;
$L__BB2_115:
	ld.u32 	%r923, [%rd15];
	ld.u32 	%r922, [%rd86];
$L__BB2_116:
	mad.lo.s32 	%r597, %r923, %r479, %r922;
	mul.wide.s32 	%rd173, %r597, 8;
	add.s64 	%rd174, %rd1, %rd173;
	ld.global.f64 	%fd133, [%rd174];
	add.f64 	%fd39, %fd38, %fd133;
	add.s32 	%r598, %r479, -4;
	setp.eq.s32 	%p58, %r926, %r598;
	@%p58 bra 	$L__BB2_118;
	ld.u32 	%r925, [%rd17+12];
	ld.u32 	%r924, [%rd17+16];
	bra.uni 	$L__BB2_119;
$L__BB2_118:
	ld.u32 	%r925, [%rd15];
	ld.u32 	%r924, [%rd86];
$L__BB2_119:
	mad.lo.s32 	%r599, %r925, %r479, %r924;
	mul.wide.s32 	%rd175, %r599, 8;
	add.s64 	%rd176, %rd1, %rd175;
	ld.global.f64 	%fd134, [%rd176];
	add.f64 	%fd196, %fd39, %fd134;
	add.s32 	%r926, %r926, 4;
$L__BB2_120:
	setp.eq.s32 	%p59, %r8, 0;
	@%p59 bra 	$L__BB2_134;
	setp.eq.s32 	%p60, %r8, 1;
	@%p60 bra 	$L__BB2_129;
	setp.eq.s32 	%p61, %r926, %r5;
	mul.wide.u32 	%rd177, %r926, 4;
	add.s64 	%rd18, %rd86, %rd177;
	@%p61 bra 	$L__BB2_124;
	ld.u32 	%r928, [%rd18];
	ld.u32 	%r927, [%rd18+4];
	bra.uni 	$L__BB2_125;
$L__BB2_124:
	ld.u32 	%r928, [%rd15];
	ld.u32 	%r927, [%rd86];
$L__BB2_125:
	mad.lo.s32 	%r600, %r928, %r479, %r927;
	mul.wide.s32 	%rd178, %r600, 8;
	add.s64 	%rd179, %rd1, %rd178;
	ld.global.f64 	%fd136, [%rd179];
	add.f64 	%fd43, %fd196, %fd136;
	add.s32 	%r601, %r479, -2;
	setp.eq.s32 	%p62, %r926, %r601;
	@%p62 bra 	$L__BB2_127;
	ld.u32 	%r930, [%rd18+4];
	ld.u32 	%r929, [%rd18+8];
	bra.uni 	$L__BB2_128;
$L__BB2_127:
	ld.u32 	%r930, [%rd15];
	ld.u32 	%r929, [%rd86];
$L__BB2_128:
	mad.lo.s32 	%r602, %r930, %r479, %r929;
	mul.wide.s32 	%rd180, %r602, 8;
	add.s64 	%rd181, %rd1, %rd180;
	ld.global.f64 	%fd137, [%rd181];
	add.f64 	%fd196, %fd43, %fd137;
	add.s32 	%r926, %r926, 2;
$L__BB2_129:
	and.b32  	%r603, %r479, 1;
	setp.eq.b32 	%p63, %r603, 1;
	not.pred 	%p64, %p63;
	@%p64 bra 	$L__BB2_134;
	setp.eq.s32 	%p65, %r926, %r5;
	@%p65 bra 	$L__BB2_132;
	mul.wide.u32 	%rd182, %r926, 4;
	add.s64 	%rd183, %rd86, %rd182;
	ld.u32 	%r933, [%rd183];
	ld.u32 	%r932, [%rd183+4];
	bra.uni 	$L__BB2_133;
$L__BB2_132:
	ld.u32 	%r933, [%rd15];
	ld.u32 	%r932, [%rd86];
$L__BB2_133:
	mad.lo.s32 	%r604, %r933, %r479, %r932;
	mul.wide.s32 	%rd184, %r604, 8;
	add.s64 	%rd185, %rd1, %rd184;
	ld.global.f64 	%fd138, [%rd185];
	add.f64 	%fd196, %fd196, %fd138;
$L__BB2_134:
	setp.lt.f64 	%p66, %fd196, %fd197;
	@%p66 bra 	$L__BB2_148;
	setp.lt.u32 	%p67, %r5, 15;
	mov.b32 	%r936, 0;
	@%p67 bra 	$L__BB2_138;
	mov.b32 	%r934, 0;
$L__BB2_137:
	.pragma "nounroll";
	mul.wide.u32 	%rd186, %r934, 4;
	add.s64 	%rd187, %rd137, %rd186;
	ld.u32 	%r607, [%rd187];
	add.s64 	%rd188, %rd86, %rd186;
	st.u32 	[%rd188], %r607;
	ld.u32 	%r608, [%rd187+4];
	st.u32 	[%rd188+4], %r608;
	ld.u32 	%r609, [%rd187+8];
	st.u32 	[%rd188+8], %r609;
	ld.u32 	%r610, [%rd187+12];
	st.u32 	[%rd188+12], %r610;
	ld.u32 	%r611, [%rd187+16];
	st.u32 	[%rd188+16], %r611;
	ld.u32 	%r612, [%rd187+20];
	st.u32 	[%rd188+20], %r612;
	ld.u32 	%r613, [%rd187+24];
	st.u32 	[%rd188+24], %r613;
	ld.u32 	%r614, [%rd187+28];
	st.u32 	[%rd188+28], %r614;
	ld.u32 	%r615, [%rd187+32];
	st.u32 	[%rd188+32], %r615;
	ld.u32 	%r616, [%rd187+36];
	st.u32 	[%rd188+36], %r616;
	ld.u32 	%r617, [%rd187+40];
	st.u32 	[%rd188+40], %r617;
	ld.u32 	%r618, [%rd187+44];
	st.u32 	[%rd188+44], %r618;
	ld.u32 	%r619, [%rd187+48];
	st.u32 	[%rd188+48], %r619;
	ld.u32 	%r620, [%rd187+52];
	st.u32 	[%rd188+52], %r620;
	ld.u32 	%r621, [%rd187+56];
	st.u32 	[%rd188+56], %r621;
	ld.u32 	%r622, [%rd187+60];
	st.u32 	[%rd188+60], %r622;
	add.s32 	%r934, %r934, 16;
	setp.ne.s32 	%p68, %r934, %r12;
	mov.u32 	%r936, %r12;
	@%p68 bra 	$L__BB2_137;
$L__BB2_138:
	setp.eq.s32 	%p69, %r9, 0;
	@%p69 bra 	$L__BB2_161;
	setp.lt.u32 	%p70, %r10, 7;
	@%p70 bra 	$L__BB2_141;
	mul.wide.u32 	%rd189, %r936, 4;
	add.s64 	%rd190, %rd137, %rd189;
	ld.u32 	%r623, [%rd190];
	add.s64 	%rd191, %rd86, %rd189;
	st.u32 	[%rd191], %r623;
	ld.u32 	%r624, [%rd190+4];
	st.u32 	[%rd191+4], %r624;
	ld.u32 	%r625, [%rd190+8];
	st.u32 	[%rd191+8], %r625;
	ld.u32 	%r626, [%rd190+12];
	st.u32 	[%rd191+12], %r626;
	ld.u32 	%r627, [%rd190+16];
	st.u32 	[%rd191+16], %r627;
	ld.u32 	%r628, [%rd190+20];
	st.u32 	[%rd191+20], %r628;
	ld.u32 	%r629, [%rd190+24];
	st.u32 	[%rd191+24], %r629;
	ld.u32 	%r630, [%rd190+28];
	st.u32 	[%rd191+28], %r630;
	add.s32 	%r936, %r936, 8;
$L__BB2_141:
	@%p53 bra 	$L__BB2_161;
	setp.lt.u32 	%p72, %r7, 3;
	@%p72 bra 	$L__BB2_144;
	mul.wide.u32 	%rd192, %r936, 4;
	add.s64 	%rd193, %rd137, %rd192;
	ld.u32 	%r631, [%rd193];
	add.s64 	%rd194, %rd86, %rd192;
	st.u32 	[%rd194], %r631;
	ld.u32 	%r632, [%rd193+4];
	st.u32 	[%rd194+4], %r632;
	ld.u32 	%r633, [%rd193+8];
	st.u32 	[%rd194+8], %r633;
	ld.u32 	%r634, [%rd193+12];
	st.u32 	[%rd194+12], %r634;
	add.s32 	%r936, %r936, 4;
$L__BB2_144:
	setp.eq.s32 	%p73, %r8, 0;
	@%p73 bra 	$L__BB2_161;
	setp.eq.s32 	%p74, %r8, 1;
	mul.wide.u32 	%rd195, %r936, 4;
	add.s64 	%rd19, %rd137, %rd195;
	ld.u32 	%r635, [%rd19];
	add.s64 	%rd20, %rd86, %rd195;
	st.u32 	[%rd20], %r635;
	@%p74 bra 	$L__BB2_161;
	setp.eq.s32 	%p75, %r8, 2;
	ld.u32 	%r636, [%rd19+4];
	st.u32 	[%rd20+4], %r636;
	@%p75 bra 	$L__BB2_161;
	ld.u32 	%r637, [%rd19+8];
	st.u32 	[%rd20+8], %r637;
	bra.uni 	$L__BB2_161;
$L__BB2_148:
	setp.lt.u32 	%p76, %r5, 15;
	mov.b32 	%r940, 0;
	@%p76 bra 	$L__BB2_151;
	mov.b32 	%r938, 0;
$L__BB2_150:
	.pragma "nounroll";
	mul.wide.u32 	%rd196, %r938, 4;
	add.s64 	%rd197, %rd86, %rd196;
	ld.u32 	%r640, [%rd197];
	add.s64 	%rd198, %rd6, %rd196;
	st.global.u32 	[%rd198], %r640;
	add.s64 	%rd199, %rd137, %rd196;
	st.u32 	[%rd199], %r640;
	ld.u32 	%r641, [%rd197+4];
	st.global.u32 	[%rd198+4], %r641;
	st.u32 	[%rd199+4], %r641;
	ld.u32 	%r642, [%rd197+8];
	st.global.u32 	[%rd198+8], %r642;
	st.u32 	[%rd199+8], %r642;
	ld.u32 	%r643, [%rd197+12];
	st.global.u32 	[%rd198+12], %r643;
	st.u32 	[%rd199+12], %r643;
	ld.u32 	%r644, [%rd197+16];
	st.global.u32 	[%rd198+16], %r644;
	st.u32 	[%rd199+16], %r644;
	ld.u32 	%r645, [%rd197+20];
	st.global.u32 	[%rd198+20], %r645;
	st.u32 	[%rd199+20], %r645;
	ld.u32 	%r646, [%rd197+24];
	st.global.u32 	[%rd198+24], %r646;
	st.u32 	[%rd199+24], %r646;
	ld.u32 	%r647, [%rd197+28];
	st.global.u32 	[%rd198+28], %r647;
	st.u32 	[%rd199+28], %r647;
	ld.u32 	%r648, [%rd197+32];
	st.global.u32 	[%rd198+32], %r648;
	st.u32 	[%rd199+32], %r648;
	ld.u32 	%r649, [%rd197+36];
	st.global.u32 	[%rd198+36], %r649;
	st.u32 	[%rd199+36], %r649;
	ld.u32 	%r650, [%rd197+40];
	st.global.u32 	[%rd198+40], %r650;
	st.u32 	[%rd199+40], %r650;
	ld.u32 	%r651, [%rd197+44];
	st.global.u32 	[%rd198+44], %r651;
	st.u32 	[%rd199+44], %r651;
	ld.u32 	%r652, [%rd197+48];
	st.global.u32 	[%rd198+48], %r652;
	st.u32 	[%rd199+48], %r652;
	ld.u32 	%r653, [%rd197+52];
	st.global.u32 	[%rd198+52], %r653;
	st.u32 	[%rd199+52], %r653;
	ld.u32 	%r654, [%rd197+56];
	st.global.u32 	[%rd198+56], %r654;
	st.u32 	[%rd199+56], %r654;
	ld.u32 	%r655, [%rd197+60];
	st.global.u32 	[%rd198+60], %r655;
	st.u32 	[%rd199+60], %r655;
	add.s32 	%r938, %r938, 16;
	setp.ne.s32 	%p77, %r938, %r12;
	mov.u32 	%r940, %r12;
	@%p77 bra 	$L__BB2_150;
$L__BB2_151:
	setp.eq.s32 	%p78, %r9, 0;
	mov.b16 	%rs26, 1;
	mov.f64 	%fd197, %fd196;
	@%p78 bra 	$L__BB2_161;
	setp.lt.u32 	%p79, %r10, 7;
	@%p79 bra 	$L__BB2_154;
	mul.wide.u32 	%rd200, %r940, 4;
	add.s64 	%rd201, %rd86, %rd200;
	ld.u32 	%r656, [%rd201];
	add.s64 	%rd202, %rd6, %rd200;
	st.global.u32 	[%rd202], %r656;
	add.s64 	%rd203, %rd137, %rd200;
	st.u32 	[%rd203], %r656;
	ld.u32 	%r657, [%rd201+4];
	st.global.u32 	[%rd202+4], %r657;
	st.u32 	[%rd203+4], %r657;
	ld.u32 	%r658, [%rd201+8];
	st.global.u32 	[%rd202+8], %r658;
	st.u32 	[%rd203+8], %r658;
	ld.u32 	%r659, [%rd201+12];
	st.global.u32 	[%rd202+12], %r659;
	st.u32 	[%rd203+12], %r659;
	ld.u32 	%r660, [%rd201+16];
	st.global.u32 	[%rd202+16], %r660;
	st.u32 	[%rd203+16], %r660;
	ld.u32 	%r661, [%rd201+20];
	st.global.u32 	[%rd202+20], %r661;
	st.u32 	[%rd203+20], %r661;
	ld.u32 	%r662, [%rd201+24];
	st.global.u32 	[%rd202+24], %r662;
	st.u32 	[%rd203+24], %r662;
	ld.u32 	%r663, [%rd201+28];
	st.global.u32 	[%rd202+28], %r663;
	st.u32 	[%rd203+28], %r663;
	add.s32 	%r940, %r940, 8;
$L__BB2_154:
	mov.f64 	%fd197, %fd196;
	@%p53 bra 	$L__BB2_161;
	setp.lt.u32 	%p81, %r7, 3;
	@%p81 bra 	$L__BB2_157;
	mul.wide.u32 	%rd204, %r940, 4;
	add.s64 	%rd205, %rd86, %rd204;
	ld.u32 	%r664, [%rd205];
	add.s64 	%rd206, %rd6, %rd204;
	st.global.u32 	[%rd206], %r664;
	add.s64 	%rd207, %rd137, %rd204;
	st.u32 	[%rd207], %r664;
	ld.u32 	%r665, [%rd205+4];
	st.global.u32 	[%rd206+4], %r665;
	st.u32 	[%rd207+4], %r665;
	ld.u32 	%r666, [%rd205+8];
	st.global.u32 	[%rd206+8], %r666;
	st.u32 	[%rd207+8], %r666;
	ld.u32 	%r667, [%rd205+12];
	st.global.u32 	[%rd206+12], %r667;
	st.u32 	[%rd207+12], %r667;
	add.s32 	%r940, %r940, 4;
$L__BB2_157:
	setp.eq.s32 	%p82, %r8, 0;
	mov.f64 	%fd197, %fd196;
	@%p82 bra 	$L__BB2_161;
	setp.eq.s32 	%p83, %r8, 1;
	mul.wide.u32 	%rd208, %r940, 4;
	add.s64 	%rd21, %rd86, %rd208;
	ld.u32 	%r668, [%rd21];
	add.s64 	%rd22, %rd6, %rd208;
	st.global.u32 	[%rd22], %r668;
	add.s64 	%rd23, %rd137, %rd208;
	st.u32 	[%rd23], %r668;
	mov.f64 	%fd197, %fd196;
	@%p83 bra 	$L__BB2_161;
	setp.eq.s32 	%p84, %r8, 2;
	ld.u32 	%r669, [%rd21+4];
	st.global.u32 	[%rd22+4], %r669;
	st.u32 	[%rd23+4], %r669;
	mov.f64 	%fd197, %fd196;
	@%p84 bra 	$L__BB2_161;
	ld.u32 	%r670, [%rd21+8];
	st.global.u32 	[%rd22+8], %r670;
	st.u32 	[%rd23+8], %r670;
	mov.f64 	%fd197, %fd196;
$L__BB2_161:
	add.s32 	%r899, %r899, 1;
	setp.ne.s32 	%p85, %r899, %r479;
	@%p85 bra 	$L__BB2_75;
	and.b16  	%rs16, %rs26, 255;
	setp.ne.s16 	%p86, %rs16, 0;
	@%p86 bra 	$L__BB2_74;
	cvt.rzi.s32.f64 	%r671, %fd197;
	shl.b32 	%r672, %r860, 7;
	add.s32 	%r673, %r672, %r4;
	mul.wide.s32 	%rd209, %r673, 4;
	add.s64 	%rd210, %rd2, %rd209;
	st.global.u32 	[%rd210], %r671;
	add.s32 	%r860, %r860, 1;
	setp.eq.s32 	%p87, %r860, %r478;
	@%p87 bra 	$L__BB2_353;
	bra.uni 	$L__BB2_4;
$L__BB2_164:
	and.b32  	%r232, %r478, 3;
	setp.lt.u32 	%p4, %r478, 4;
	mov.b32 	%r1029, 0;
	@%p4 bra 	$L__BB2_167;
	and.b32  	%r1029, %r478, 2147483644;
	mov.b32 	%r1024, 0;
$L__BB2_166:
	.pragma "nounroll";
	shl.b32 	%r493, %r1024, 7;
	add.s32 	%r494, %r493, %r4;
	{ // callseq 0, 0
	.param .b64 param0;
	st.param.b64 	[param0], %rd3;
	.param .b64 retval0;
	call.uni (retval0), 
	malloc, 
	(
	param0
	);
	ld.param.b64 	%rd51, [retval0];
	} // callseq 0
	{ // callseq 1, 0
	.param .b64 param0;
	st.param.b64 	[param0], %rd3;
	.param .b64 retval0;
	call.uni (retval0), 
	malloc, 
	(
	param0
	);
	ld.param.b64 	%rd53, [retval0];
	} // callseq 1
	mul.wide.s32 	%rd55, %r494, 4;
	add.s64 	%rd56, %rd2, %rd55;
	mov.b32 	%r495, 0;
	st.global.u32 	[%rd56], %r495;
	{ // callseq 2, 0
	.param .b64 param0;
	st.param.b64 	[param0], %rd3;
	.param .b64 retval0;
	call.uni (retval0), 
	malloc, 
	(
	param0
	);
	ld.param.b64 	%rd57, [retval0];
	} // callseq 2
	{ // callseq 3, 0
	.param .b64 param0;
	st.param.b64 	[param0], %rd3;
	.param .b64 retval0;
	call.uni (retval0), 
	malloc, 
	(
	param0
	);
	ld.param.b64 	%rd59, [retval0];
	} // callseq 3
	st.global.u32 	[%rd56+512], %r495;
	{ // callseq 4, 0
	.param .b64 param0;
	st.param.b64 	[param0], %rd3;
	.param .b64 retval0;
	call.uni (retval0), 
	malloc, 
	(
	param0
	);
	ld.param.b64 	%rd61, [retval0];
	} // callseq 4
	{ // callseq 5, 0
	.param .b64 param0;
	st.param.b64 	[param0], %rd3;
	.param .b64 retval0;
	call.uni (retval0), 
	malloc, 
	(
	param0
	);
	ld.param.b64 	%rd63, [retval0];
	} // callseq 5
	st.global.u32 	[%rd56+1024], %r495;
	{ // callseq 6, 0
	.param .b64 param0;
	st.param.b64 	[param0], %rd3;
	.param .b64 retval0;
	call.uni (retval0), 
	malloc, 
	(
	param0
	);
	ld.param.b64 	%rd65, [retval0];
	} // callseq 6
	{ // callseq 7, 0
	.param .b64 param0;
	st.param.b64 	[param0], %rd3;
	.param .b64 retval0;
	call.uni (retval0), 
	malloc, 
	(
	param0
	);
	ld.param.b64 	%rd67, [retval0];
	} // callseq 7
	st.global.u32 	[%rd56+1536], %r495;
	add.s32 	%r1024, %r1024, 4;
	setp.eq.s32 	%p5, %r1024, %r1029;
	@%p5 bra 	$L__BB2_167;
	bra.uni 	$L__BB2_166;
$L__BB2_167:
	setp.eq.s32 	%p6, %r232, 0;
	@%p6 bra 	$L__BB2_353;
	setp.eq.s32 	%p7, %r232, 1;
	@%p7 bra 	$L__BB2_170;
	shl.b32 	%r496, %r1029, 7;
	add.s32 	%r497, %r496, %r4;
	{ // callseq 8, 0
	.param .b64 param0;
	st.param.b64 	[param0], %rd3;
	.param .b64 retval0;
	call.uni (retval0), 
	malloc, 
	(
	param0
	);
	ld.param.b64 	%rd69, [retval0];
	} // callseq 8
	{ // callseq 9, 0
	.param .b64 param0;
	st.param.b64 	[param0], %rd3;
	.param .b64 retval0;
	call.uni (retval0), 
	malloc, 
	(
	param0
	);
	ld.param.b64 	%rd71, [retval0];
	} // callseq 9
	mul.wide.s32 	%rd73, %r497, 4;
	add.s64 	%rd74, %rd2, %rd73;
	mov.b32 	%r498, 0;
	st.global.u32 	[%rd74], %r498;
	{ // callseq 10, 0
	.param .b64 param0;
	st.param.b64 	[param0], %rd3;
	.param .b64 retval0;
	call.uni (retval0), 
	malloc, 
	(
	param0
	);
	ld.param.b64 	%rd75, [retval0];
	} // callseq 10
	{ // callseq 11, 0
	.param .b64 param0;
	st.param.b64 	[param0], %rd3;
	.param .b64 retval0;
	call.uni (retval0), 
	malloc, 
	(
	param0
	);
	ld.param.b64 	%rd77, [retval0];
	} // callseq 11
	st.global.u32 	[%rd74+512], %r498;
	add.s32 	%r1029, %r1029, 2;
$L__BB2_170:
	and.b32  	%r499, %r478, 1;
	setp.eq.b32 	%p8, %r499, 1;
	not.pred 	%p9, %p8;
	@%p9 bra 	$L__BB2_353;
	shl.b32 	%r500, %r1029, 7;
	add.s32 	%r501, %r500, %r4;
	{ // callseq 12, 0
	.param .b64 param0;
	st.param.b64 	[param0], %rd3;
	.param .b64 retval0;
	call.uni (retval0), 
	malloc, 
	(
	param0
	);
	ld.param.b64 	%rd79, [retval0];
	} // callseq 12
	{ // callseq 13, 0
	.param .b64 param0;
	st.param.b64 	[param0], %rd3;
	.param .b64 retval0;
	call.uni (retval0), 
	malloc, 
	(
	param0
	);
	ld.param.b64 	%rd81, [retval0];
	} // callseq 13
	mul.wide.s32 	%rd83, %r501, 4;
	add.s64 	%rd84, %rd2, %rd83;
	mov.b32 	%r502, 0;
	st.global.u32 	[%rd84], %r502;
	bra.uni 	$L__BB2_353;
$L__BB2_172:
	setp.lt.s32 	%p88, %r478, 1;
	@%p88 bra 	$L__BB2_353;
	mov.u32 	%r234, %tid.x;
	mul.wide.s32 	%rd24, %r479, 4;
	setp.lt.s32 	%p89, %r479, 1;
	add.s32 	%r235, %r479, -1;
	@%p89 bra 	$L__BB2_337;
	and.b32  	%r236, %r479, 7;
	add.s32 	%r237, %r236, -1;
	and.b32  	%r238, %r479, 3;
	and.b32  	%r239, %r479, 15;
	and.b32  	%r240, %r479, 2147483640;
	and.b32  	%r241, %r479, 2147483632;
	mov.b32 	%r942, 0;
$L__BB2_175:
	shl.b32 	%r688, %r942, 7;
	add.s32 	%r243, %r688, %r234;
	setp.ge.s32 	%p99, %r243, %r2;
	@%p99 bra 	$L__BB2_336;
	setp.lt.u32 	%p100, %r235, 7;
	add.s32 	%r690, %r243, %r3;
	mul.lo.s32 	%r691, %r690, %r479;
	{ // callseq 26, 0
	.param .b64 param0;
	st.param.b64 	[param0], %rd24;
	.param .b64 retval0;
	call.uni (retval0), 
	malloc, 
	(
	param0
	);
	ld.param.b64 	%rd234, [retval0];
	} // callseq 26
	add.s32 	%r692, %r235, %r691;
	cvta.to.global.u64 	%rd235, %rd46;
	mul.wide.s32 	%rd236, %r692, 4;
	add.s64 	%rd26, %rd235, %rd236;
	mul.wide.s32 	%rd237, %r691, 4;
	add.s64 	%rd27, %rd235, %rd237;
	mov.f64 	%fd216, 0d0000000000000000;
	mov.b32 	%r969, 0;
	@%p100 bra 	$L__BB2_203;
	mov.f64 	%fd216, 0d0000000000000000;
	mov.b32 	%r943, 0;
$L__BB2_178:
	.pragma "nounroll";
	setp.eq.s32 	%p101, %r943, %r235;
	@%p101 bra 	$L__BB2_180;
	mul.wide.s32 	%rd238, %r943, 4;
	add.s64 	%rd239, %rd27, %rd238;
	ld.global.u32 	%r945, [%rd239];
	ld.global.u32 	%r944, [%rd239+4];
	bra.uni 	$L__BB2_181;
$L__BB2_180:
	ld.global.u32 	%r945, [%rd26];
	ld.global.u32 	%r944, [%rd27];
$L__BB2_181:
	mad.lo.s32 	%r694, %r945, %r479, %r944;
	mul.wide.s32 	%rd240, %r694, 8;
	add.s64 	%rd241, %rd1, %rd240;
	ld.global.f64 	%fd142, [%rd241];
	add.f64 	%fd51, %fd216, %fd142;
	mul.wide.u32 	%rd242, %r943, 4;
	add.s64 	%rd28, %rd234, %rd242;
	st.u32 	[%rd28], %r945;
	add.s32 	%r695, %r479, -2;
	setp.eq.s32 	%p102, %r943, %r695;
	mul.wide.s32 	%rd243, %r943, 4;
	add.s64 	%rd29, %rd27, %rd243;
	@%p102 bra 	$L__BB2_183;
	ld.global.u32 	%r947, [%rd29+4];
	ld.global.u32 	%r946, [%rd29+8];
	bra.uni 	$L__BB2_184;
$L__BB2_183:
	ld.global.u32 	%r947, [%rd26];
	ld.global.u32 	%r946, [%rd27];
$L__BB2_184:
	mad.lo.s32 	%r696, %r947, %r479, %r946;
	mul.wide.s32 	%rd244, %r696, 8;
	add.s64 	%rd245, %rd1, %rd244;
	ld.global.f64 	%fd143, [%rd245];
	add.f64 	%fd52, %fd51, %fd143;
	st.u32 	[%rd28+4], %r947;
	add.s32 	%r697, %r479, -3;
	setp.eq.s32 	%p103, %r943, %r697;
	@%p103 bra 	$L__BB2_186;
	ld.global.u32 	%r949, [%rd29+8];
	ld.global.u32 	%r948, [%rd29+12];
	bra.uni 	$L__BB2_187;
$L__BB2_186:
	ld.global.u32 	%r949, [%rd26];
	ld.global.u32 	%r948, [%rd27];
$L__BB2_187:
	mad.lo.s32 	%r698, %r949, %r479, %r948;
	mul.wide.s32 	%rd246, %r698, 8;
	add.s64 	%rd247, %rd1, %rd246;
	ld.global.f64 	%fd144, [%rd247];
	add.f64 	%fd53, %fd52, %fd144;
	st.u32 	[%rd28+8], %r949;
	add.s32 	%r699, %r479, -4;
	setp.eq.s32 	%p104, %r943, %r699;
	@%p104 bra 	$L__BB2_189;
	ld.global.u32 	%r951, [%rd29+12];
	ld.global.u32 	%r950, [%rd29+16];
	bra.uni 	$L__BB2_190;
$L__BB2_189:
	ld.global.u32 	%r951, [%rd26];
	ld.global.u32 	%r950, [%rd27];
$L__BB2_190:
	mad.lo.s32 	%r700, %r951, %r479, %r950;
	mul.wide.s32 	%rd248, %r700, 8;
	add.s64 	%rd249, %rd1, %rd248;
	ld.global.f64 	%fd145, [%rd249];
	add.f64 	%fd54, %fd53, %fd145;
	st.u32 	[%rd28+12], %r951;
	add.s32 	%r701, %r479, -5;
	setp.eq.s32 	%p105, %r943, %r701;
	@%p105 bra 	$L__BB2_192;
	ld.global.u32 	%r953, [%rd29+16];
	ld.global.u32 	%r952, [%rd29+20];
	bra.uni 	$L__BB2_193;
$L__BB2_192:
	ld.global.u32 	%r953, [%rd26];
	ld.global.u32 	%r952, [%rd27];
$L__BB2_193:
	mad.lo.s32 	%r702, %r953, %r479, %r952;
	mul.wide.s32 	%rd250, %r702, 8;
	add.s64 	%rd251, %rd1, %rd250;
	ld.global.f64 	%fd146, [%rd251];
	add.f64 	%fd55, %fd54, %fd146;
	st.u32 	[%rd28+16], %r953;
	add.s32 	%r703, %r479, -6;
	setp.eq.s32 	%p106, %r943, %r703;
	@%p106 bra 	$L__BB2_195;
	ld.global.u32 	%r955, [%rd29+20];
	ld.global.u32 	%r954, [%rd29+24];
	bra.uni 	$L__BB2_196;
$L__BB2_195:
	ld.global.u32 	%r955, [%rd26];
	ld.global.u32 	%r954, [%rd27];
$L__BB2_196:
	mad.lo.s32 	%r704, %r955, %r479, %r954;
	mul.wide.s32 	%rd252, %r704, 8;
	add.s64 	%rd253, %rd1, %rd252;
	ld.global.f64 	%fd147, [%rd253];
	add.f64 	%fd56, %fd55, %fd147;
	st.u32 	[%rd28+20], %r955;
	add.s32 	%r705, %r479, -7;
	setp.eq.s32 	%p107, %r943, %r705;
	@%p107 bra 	$L__BB2_198;
	ld.global.u32 	%r957, [%rd29+24];
	ld.global.u32 	%r956, [%rd29+28];
	bra.uni 	$L__BB2_199;
$L__BB2_198:
	ld.global.u32 	%r957, [%rd26];
	ld.global.u32 	%r956, [%rd27];
$L__BB2_199:
	mad.lo.s32 	%r706, %r957, %r479, %r956;
	mul.wide.s32 	%rd254, %r706, 8;
	add.s64 	%rd255, %rd1, %rd254;
	ld.global.f64 	%fd148, [%rd255];
	add.f64 	%fd57, %fd56, %fd148;
	st.u32 	[%rd28+24], %r957;
	add.s32 	%r707, %r479, -8;
	setp.eq.s32 	%p108, %r943, %r707;
	@%p108 bra 	$L__BB2_201;
	ld.global.u32 	%r959, [%rd29+28];
	ld.global.u32 	%r958, [%rd29+32];
	bra.uni 	$L__BB2_202;
$L__BB2_201:
	ld.global.u32 	%r959, [%rd26];
	ld.global.u32 	%r958, [%rd27];
$L__BB2_202:
	mad.lo.s32 	%r708, %r959, %r479, %r958;
	mul.wide.s32 	%rd256, %r708, 8;
	add.s64 	%rd257, %rd1, %rd256;
	ld.global.f64 	%fd149, [%rd257];
	add.f64 	%fd216, %fd57, %fd149;
	st.u32 	[%rd28+28], %r959;
	add.s32 	%r943, %r943, 8;
	setp.ne.s32 	%p109, %r943, %r240;
	mov.u32 	%r969, %r240;
	@%p109 bra 	$L__BB2_178;
$L__BB2_203:
	setp.eq.s32 	%p110, %r236, 0;
	@%p110 bra 	$L__BB2_232;
	setp.lt.u32 	%p111, %r237, 3;
	@%p111 bra 	$L__BB2_218;
	setp.eq.s32 	%p112, %r969, %r235;
	@%p112 bra 	$L__BB2_207;
	mul.wide.u32 	%rd258, %r969, 4;
	add.s64 	%rd259, %rd27, %rd258;
	ld.global.u32 	%r962, [%rd259];
	ld.global.u32 	%r961, [%rd259+4];
	bra.uni 	$L__BB2_208;
$L__BB2_207:
	ld.global.u32 	%r962, [%rd26];
	ld.global.u32 	%r961, [%rd27];
$L__BB2_208:
	mad.lo.s32 	%r709, %r962, %r479, %r961;
	mul.wide.s32 	%rd260, %r709, 8;
	add.s64 	%rd261, %rd1, %rd260;
	ld.global.f64 	%fd151, [%rd261];
	add.f64 	%fd61, %fd216, %fd151;
	mul.wide.u32 	%rd262, %r969, 4;
	add.s64 	%rd30, %rd234, %rd262;
	st.u32 	[%rd30], %r962;
	add.s32 	%r710, %r479, -2;
	setp.eq.s32 	%p113, %r969, %r710;
	add.s64 	%rd31, %rd27, %rd262;
	@%p113 bra 	$L__BB2_210;
	ld.global.u32 	%r964, [%rd31+4];
	ld.global.u32 	%r963, [%rd31+8];
	bra.uni 	$L__BB2_211;
$L__BB2_210:
	ld.global.u32 	%r964, [%rd26];
	ld.global.u32 	%r963, [%rd27];
$L__BB2_211:
	mad.lo.s32 	%r711, %r964, %r479, %r963;
	mul.wide.s32 	%rd263, %r711, 8;
	add.s64 	%rd264, %rd1, %rd263;
	ld.global.f64 	%fd152, [%rd264];
	add.f64 	%fd62, %fd61, %fd152;
	st.u32 	[%rd30+4], %r964;
	add.s32 	%r712, %r479, -3;
	setp.eq.s32 	%p114, %r969, %r712;
	@%p114 bra 	$L__BB2_213;
	ld.global.u32 	%r966, [%rd31+8];
	ld.global.u32 	%r965, [%rd31+12];
	bra.uni 	$L__BB2_214;
$L__BB2_213:
	ld.global.u32 	%r966, [%rd26];
	ld.global.u32 	%r965, [%rd27];
$L__BB2_214:
	mad.lo.s32 	%r713, %r966, %r479, %r965;
	mul.wide.s32 	%rd265, %r713, 8;
	add.s64 	%rd266, %rd1, %rd265;
	ld.global.f64 	%fd153, [%rd266];
	add.f64 	%fd63, %fd62, %fd153;
	st.u32 	[%rd30+8], %r966;
	add.s32 	%r714, %r479, -4;
	setp.eq.s32 	%p115, %r969, %r714;
	@%p115 bra 	$L__BB2_216;
	ld.global.u32 	%r968, [%rd31+12];
	ld.global.u32 	%r967, [%rd31+16];
	bra.uni 	$L__BB2_217;
$L__BB2_216:
	ld.global.u32 	%r968, [%rd26];
	ld.global.u32 	%r967, [%rd27];
$L__BB2_217:
	mad.lo.s32 	%r715, %r968, %r479, %r967;
	mul.wide.s32 	%rd267, %r715, 8;
	add.s64 	%rd268, %rd1, %rd267;
	ld.global.f64 	%fd154, [%rd268];
	add.f64 	%fd216, %fd63, %fd154;
	st.u32 	[%rd30+12], %r968;
	add.s32 	%r969, %r969, 4;
$L__BB2_218:
	setp.eq.s32 	%p116, %r238, 0;
	@%p116 bra 	$L__BB2_232;
	setp.eq.s32 	%p117, %r238, 1;
	@%p117 bra 	$L__BB2_227;
	setp.eq.s32 	%p118, %r969, %r235;
	@%p118 bra 	$L__BB2_222;
	mul.wide.s32 	%rd269, %r969, 4;
	add.s64 	%rd270, %rd27, %rd269;
	ld.global.u32 	%r971, [%rd270];
	ld.global.u32 	%r970, [%rd270+4];
	bra.uni 	$L__BB2_223;
$L__BB2_222:
	ld.global.u32 	%r971, [%rd26];
	ld.global.u32 	%r970, [%rd27];
$L__BB2_223:
	mad.lo.s32 	%r716, %r971, %r479, %r970;
	mul.wide.s32 	%rd271, %r716, 8;
	add.s64 	%rd272, %rd1, %rd271;
	ld.global.f64 	%fd156, [%rd272];
	add.f64 	%fd67, %fd216, %fd156;
	mul.wide.u32 	%rd273, %r969, 4;
	add.s64 	%rd32, %rd234, %rd273;
	st.u32 	[%rd32], %r971;
	add.s32 	%r717, %r479, -2;
	setp.eq.s32 	%p119, %r969, %r717;
	@%p119 bra 	$L__BB2_225;
	mul.wide.s32 	%rd274, %r969, 4;
	add.s64 	%rd275, %rd27, %rd274;
	ld.global.u32 	%r973, [%rd275+4];
	ld.global.u32 	%r972, [%rd275+8];
	bra.uni 	$L__BB2_226;
$L__BB2_225:
	ld.global.u32 	%r973, [%rd26];
	ld.global.u32 	%r972, [%rd27];
$L__BB2_226:
	mad.lo.s32 	%r718, %r973, %r479, %r972;
	mul.wide.s32 	%rd276, %r718, 8;
	add.s64 	%rd277, %rd1, %rd276;
	ld.global.f64 	%fd157, [%rd277];
	add.f64 	%fd216, %fd67, %fd157;
	st.u32 	[%rd32+4], %r973;
	add.s32 	%r969, %r969, 2;
$L__BB2_227:
	and.b32  	%r719, %r479, 1;
	setp.eq.b32 	%p120, %r719, 1;
	not.pred 	%p121, %p120;
	@%p121 bra 	$L__BB2_232;
	setp.eq.s32 	%p122, %r969, %r235;
	@%p122 bra 	$L__BB2_230;
	mul.wide.s32 	%rd278, %r969, 4;
	add.s64 	%rd279, %rd27, %rd278;
	ld.global.u32 	%r976, [%rd279];
	ld.global.u32 	%r975, [%rd279+4];
	bra.uni 	$L__BB2_231;
$L__BB2_230:
	ld.global.u32 	%r976, [%rd26];
	ld.global.u32 	%r975, [%rd27];
$L__BB2_231:
	mad.lo.s32 	%r720, %r976, %r479, %r975;
	mul.wide.s32 	%rd280, %r720, 8;
	add.s64 	%rd281, %rd1, %rd280;
	ld.global.f64 	%fd158, [%rd281];
	add.f64 	%fd216, %fd216, %fd158;
	mul.wide.u32 	%rd282, %r969, 4;
	add.s64 	%rd283, %rd234, %rd282;
	st.u32 	[%rd283], %r976;
$L__BB2_232:
	setp.lt.u32 	%p123, %r235, 15;
	{ // callseq 27, 0
	.param .b64 param0;
	st.param.b64 	[param0], %rd24;
	.param .b64 retval0;
	call.uni (retval0), 
	malloc, 
	(
	param0
	);
	ld.param.b64 	%rd284, [retval0];
	} // callseq 27
	mov.b32 	%r979, 0;
	@%p123 bra 	$L__BB2_235;
	mov.b32 	%r977, 0;
$L__BB2_234:
	.pragma "nounroll";
	mul.wide.u32 	%rd285, %r977, 4;
	add.s64 	%rd286, %rd234, %rd285;
	ld.u32 	%r723, [%rd286];
	add.s64 	%rd287, %rd284, %rd285;
	st.u32 	[%rd287], %r723;
	ld.u32 	%r724, [%rd286+4];
	st.u32 	[%rd287+4], %r724;
	ld.u32 	%r725, [%rd286+8];
	st.u32 	[%rd287+8], %r725;
	ld.u32 	%r726, [%rd286+12];
	st.u32 	[%rd287+12], %r726;
	ld.u32 	%r727, [%rd286+16];
	st.u32 	[%rd287+16], %r727;
	ld.u32 	%r728, [%rd286+20];
	st.u32 	[%rd287+20], %r728;
	ld.u32 	%r729, [%rd286+24];
	st.u32 	[%rd287+24], %r729;
	ld.u32 	%r730, [%rd286+28];
	st.u32 	[%rd287+28], %r730;
	ld.u32 	%r731, [%rd286+32];
	st.u32 	[%rd287+32], %r731;
	ld.u32 	%r732, [%rd286+36];
	st.u32 	[%rd287+36], %r732;
	ld.u32 	%r733, [%rd286+40];
	st.u32 	[%rd287+40], %r733;
	ld.u32 	%r734, [%rd286+44];
	st.u32 	[%rd287+44], %r734;
	ld.u32 	%r735, [%rd286+48];
	st.u32 	[%rd287+48], %r735;
	ld.u32 	%r736, [%rd286+52];
	st.u32 	[%rd287+52], %r736;
	ld.u32 	%r737, [%rd286+56];
	st.u32 	[%rd287+56], %r737;
	ld.u32 	%r738, [%rd286+60];
	st.u32 	[%rd287+60], %r738;
	add.s32 	%r977, %r977, 16;
	setp.ne.s32 	%p124, %r977, %r241;
	mov.u32 	%r979, %r241;
	@%p124 bra 	$L__BB2_234;
$L__BB2_235:
	setp.eq.s32 	%p125, %r239, 0;
	@%p125 bra 	$L__BB2_245;
	add.s32 	%r739, %r239, -1;
	setp.lt.u32 	%p126, %r739, 7;
	@%p126 bra 	$L__BB2_238;
	mul.wide.u32 	%rd288, %r979, 4;
	add.s64 	%rd289, %rd234, %rd288;
	ld.u32 	%r740, [%rd289];
	add.s64 	%rd290, %rd284, %rd288;
	st.u32 	[%rd290], %r740;
	ld.u32 	%r741, [%rd289+4];
	st.u32 	[%rd290+4], %r741;
	ld.u32 	%r742, [%rd289+8];
	st.u32 	[%rd290+8], %r742;
	ld.u32 	%r743, [%rd289+12];
	st.u32 	[%rd290+12], %r743;
	ld.u32 	%r744, [%rd289+16];
	st.u32 	[%rd290+16], %r744;
	ld.u32 	%r745, [%rd289+20];
	st.u32 	[%rd290+20], %r745;
	ld.u32 	%r746, [%rd289+24];
	st.u32 	[%rd290+24], %r746;
	ld.u32 	%r747, [%rd289+28];
	st.u32 	[%rd290+28], %r747;
	add.s32 	%r979, %r979, 8;
$L__BB2_238:
	setp.eq.s32 	%p127, %r236, 0;
	@%p127 bra 	$L__BB2_245;
	setp.lt.u32 	%p128, %r237, 3;
	@%p128 bra 	$L__BB2_241;
	mul.wide.u32 	%rd291, %r979, 4;
	add.s64 	%rd292, %rd234, %rd291;
	ld.u32 	%r748, [%rd292];
	add.s64 	%rd293, %rd284, %rd291;
	st.u32 	[%rd293], %r748;
	ld.u32 	%r749, [%rd292+4];
	st.u32 	[%rd293+4], %r749;
	ld.u32 	%r750, [%rd292+8];
	st.u32 	[%rd293+8], %r750;
	ld.u32 	%r751, [%rd292+12];
	st.u32 	[%rd293+12], %r751;
	add.s32 	%r979, %r979, 4;
$L__BB2_241:
	setp.eq.s32 	%p129, %r238, 0;
	@%p129 bra 	$L__BB2_245;
	setp.eq.s32 	%p130, %r238, 1;
	mul.wide.u32 	%rd294, %r979, 4;
	add.s64 	%rd34, %rd234, %rd294;
	ld.u32 	%r752, [%rd34];
	add.s64 	%rd35, %rd284, %rd294;
	st.u32 	[%rd35], %r752;
	@%p130 bra 	$L__BB2_245;
	setp.eq.s32 	%p131, %r238, 2;
	ld.u32 	%r753, [%rd34+4];
	st.u32 	[%rd35+4], %r753;
	@%p131 bra 	$L__BB2_245;
	ld.u32 	%r754, [%rd34+8];
	st.u32 	[%rd35+8], %r754;
$L__BB2_245:
	mul.wide.u32 	%rd295, %r235, 4;
	add.s64 	%rd36, %rd234, %rd295;
$L__BB2_246:
	mov.b16 	%rs28, 0;
	mov.b32 	%r981, 0;
$L__BB2_247:
	setp.eq.s32 	%p132, %r981, %r235;
	@%p132 bra 	$L__BB2_249;
	mul.wide.u32 	%rd296, %r981, 4;
	add.s64 	%rd297, %rd234, %rd296;
	ld.u32 	%r756, [%rd297];
	ld.u32 	%r757, [%rd297+4];
	st.u32 	[%rd297], %r757;
	st.u32 	[%rd297+4], %r756;
	bra.uni 	$L__BB2_250;
$L__BB2_249:
	ld.u32 	%r758, [%rd36];
	ld.u32 	%r759, [%rd234];
	st.u32 	[%rd36], %r759;
	st.u32 	[%rd234], %r758;
$L__BB2_250:
	setp.lt.u32 	%p133, %r235, 7;
	mov.f64 	%fd215, 0d0000000000000000;
	mov.b32 	%r1008, 0;
	@%p133 bra 	$L__BB2_277;
	mov.f64 	%fd215, 0d0000000000000000;
	mov.b32 	%r982, 0;
$L__BB2_252:
	.pragma "nounroll";
	setp.eq.s32 	%p134, %r982, %r235;
	mul.wide.u32 	%rd298, %r982, 4;
	add.s64 	%rd37, %rd234, %rd298;
	@%p134 bra 	$L__BB2_254;
	ld.u32 	%r984, [%rd37];
	ld.u32 	%r983, [%rd37+4];
	bra.uni 	$L__BB2_255;
$L__BB2_254:
	ld.u32 	%r984, [%rd36];
	ld.u32 	%r983, [%rd234];
$L__BB2_255:
	mad.lo.s32 	%r762, %r984, %r479, %r983;
	mul.wide.s32 	%rd299, %r762, 8;
	add.s64 	%rd300, %rd1, %rd299;
	ld.global.f64 	%fd162, [%rd300];
	add.f64 	%fd76, %fd215, %fd162;
	add.s32 	%r763, %r479, -2;
	setp.eq.s32 	%p135, %r982, %r763;
	@%p135 bra 	$L__BB2_257;
	ld.u32 	%r986, [%rd37+4];
	ld.u32 	%r985, [%rd37+8];
	bra.uni 	$L__BB2_258;
$L__BB2_257:
	ld.u32 	%r986, [%rd36];
	ld.u32 	%r985, [%rd234];
$L__BB2_258:
	mad.lo.s32 	%r764, %r986, %r479, %r985;
	mul.wide.s32 	%rd301, %r764, 8;
	add.s64 	%rd302, %rd1, %rd301;
	ld.global.f64 	%fd163, [%rd302];
	add.f64 	%fd77, %fd76, %fd163;
	add.s32 	%r765, %r479, -3;
	setp.eq.s32 	%p136, %r982, %r765;
	@%p136 bra 	$L__BB2_260;
	ld.u32 	%r988, [%rd37+8];
	ld.u32 	%r987, [%rd37+12];
	bra.uni 	$L__BB2_261;
$L__BB2_260:
	ld.u32 	%r988, [%rd36];
	ld.u32 	%r987, [%rd234];
$L__BB2_261:
	mad.lo.s32 	%r766, %r988, %r479, %r987;
	mul.wide.s32 	%rd303, %r766, 8;
	add.s64 	%rd304, %rd1, %rd303;
	ld.global.f64 	%fd164, [%rd304];
	add.f64 	%fd78, %fd77, %fd164;
	add.s32 	%r767, %r479, -4;
	setp.eq.s32 	%p137, %r982, %r767;
	@%p137 bra 	$L__BB2_263;
	ld.u32 	%r990, [%rd37+12];
	ld.u32 	%r989, [%rd37+16];
	bra.uni 	$L__BB2_264;
$L__BB2_263:
	ld.u32 	%r990, [%rd36];
	ld.u32 	%r989, [%rd234];
$L__BB2_264:
	mad.lo.s32 	%r768, %r990, %r479, %r989;
	mul.wide.s32 	%rd305, %r768, 8;
	add.s64 	%rd306, %rd1, %rd305;
	ld.global.f64 	%fd165, [%rd306];
	add.f64 	%fd79, %fd78, %fd165;
	add.s32 	%r769, %r479, -5;
	setp.eq.s32 	%p138, %r982, %r769;
	@%p138 bra 	$L__BB2_266;
	ld.u32 	%r992, [%rd37+16];
	ld.u32 	%r991, [%rd37+20];
	bra.uni 	$L__BB2_267;
$L__BB2_266:
	ld.u32 	%r992, [%rd36];
	ld.u32 	%r991, [%rd234];
$L__BB2_267:
	mad.lo.s32 	%r770, %r992, %r479, %r991;
	mul.wide.s32 	%rd307, %r770, 8;
	add.s64 	%rd308, %rd1, %rd307;
	ld.global.f64 	%fd166, [%rd308];
	add.f64 	%fd80, %fd79, %fd166;
	add.s32 	%r771, %r479, -6;
	setp.eq.s32 	%p139, %r982, %r771;
	@%p139 bra 	$L__BB2_269;
	ld.u32 	%r994, [%rd37+20];
	ld.u32 	%r993, [%rd37+24];
	bra.uni 	$L__BB2_270;
$L__BB2_269:
	ld.u32 	%r994, [%rd36];
	ld.u32 	%r993, [%rd234];
$L__BB2_270:
	mad.lo.s32 	%r772, %r994, %r479, %r993;
	mul.wide.s32 	%rd309, %r772, 8;
	add.s64 	%rd310, %rd1, %rd309;
	ld.global.f64 	%fd167, [%rd310];
	add.f64 	%fd81, %fd80, %fd167;
	add.s32 	%r773, %r479, -7;
	setp.eq.s32 	%p140, %r982, %r773;
	@%p140 bra 	$L__BB2_272;
	ld.u32 	%r996, [%rd37+24];
	ld.u32 	%r995, [%rd37+28];
	bra.uni 	$L__BB2_273;
$L__BB2_272:
	ld.u32 	%r996, [%rd36];
	ld.u32 	%r995, [%rd234];
$L__BB2_273:
	mad.lo.s32 	%r774, %r996, %r479, %r995;
	mul.wide.s32 	%rd311, %r774, 8;
	add.s64 	%rd312, %rd1, %rd311;
	ld.global.f64 	%fd168, [%rd312];
	add.f64 	%fd82, %fd81, %fd168;
	add.s32 	%r775, %r479, -8;
	setp.eq.s32 	%p141, %r982, %r775;
	@%p141 bra 	$L__BB2_275;
	ld.u32 	%r998, [%rd37+28];
	ld.u32 	%r997, [%rd37+32];
	bra.uni 	$L__BB2_276;
$L__BB2_275:
	ld.u32 	%r998, [%rd36];
	ld.u32 	%r997, [%rd234];
$L__BB2_276:
	mad.lo.s32 	%r776, %r998, %r479, %r997;
	mul.wide.s32 	%rd313, %r776, 8;
	add.s64 	%rd314, %rd1, %rd313;
	ld.global.f64 	%fd169, [%rd314];
	add.f64 	%fd215, %fd82, %fd169;
	add.s32 	%r982, %r982, 8;
	setp.ne.s32 	%p142, %r982, %r240;
	mov.u32 	%r1008, %r240;
	@%p142 bra 	$L__BB2_252;
$L__BB2_277:
	setp.eq.s32 	%p143, %r236, 0;
	@%p143 bra 	$L__BB2_306;
	setp.lt.u32 	%p144, %r237, 3;
	@%p144 bra 	$L__BB2_292;
	setp.eq.s32 	%p145, %r1008, %r235;
	mul.wide.u32 	%rd315, %r1008, 4;
	add.s64 	%rd38, %rd234, %rd315;
	@%p145 bra 	$L__BB2_281;
	ld.u32 	%r1001, [%rd38];
	ld.u32 	%r1000, [%rd38+4];
	bra.uni 	$L__BB2_282;
$L__BB2_281:
	ld.u32 	%r1001, [%rd36];
	ld.u32 	%r1000, [%rd234];
$L__BB2_282:
	mad.lo.s32 	%r777, %r1001, %r479, %r1000;
	mul.wide.s32 	%rd316, %r777, 8;
	add.s64 	%rd317, %rd1, %rd316;
	ld.global.f64 	%fd171, [%rd317];
	add.f64 	%fd86, %fd215, %fd171;
	add.s32 	%r778, %r479, -2;
	setp.eq.s32 	%p146, %r1008, %r778;
	@%p146 bra 	$L__BB2_284;
	ld.u32 	%r1003, [%rd38+4];
	ld.u32 	%r1002, [%rd38+8];
	bra.uni 	$L__BB2_285;
$L__BB2_284:
	ld.u32 	%r1003, [%rd36];
	ld.u32 	%r1002, [%rd234];
$L__BB2_285:
	mad.lo.s32 	%r779, %r1003, %r479, %r1002;
	mul.wide.s32 	%rd318, %r779, 8;
	add.s64 	%rd319, %rd1, %rd318;
	ld.global.f64 	%fd172, [%rd319];
	add.f64 	%fd87, %fd86, %fd172;
	add.s32 	%r780, %r479, -3;
	setp.eq.s32 	%p147, %r1008, %r780;
	@%p147 bra 	$L__BB2_287;
	ld.u32 	%r1005, [%rd38+8];
	ld.u32 	%r1004, [%rd38+12];
	bra.uni 	$L__BB2_288;
$L__BB2_287:
	ld.u32 	%r1005, [%rd36];
	ld.u32 	%r1004, [%rd234];
$L__BB2_288:
	mad.lo.s32 	%r781, %r1005, %r479, %r1004;
	mul.wide.s32 	%rd320, %r781, 8;
	add.s64 	%rd321, %rd1, %rd320;
	ld.global.f64 	%fd173, [%rd321];
	add.f64 	%fd88, %fd87, %fd173;
	add.s32 	%r782, %r479, -4;
	setp.eq.s32 	%p148, %r1008, %r782;
	@%p148 bra 	$L__BB2_290;
	ld.u32 	%r1007, [%rd38+12];
	ld.u32 	%r1006, [%rd38+16];
	bra.uni 	$L__BB2_291;
$L__BB2_290:
	ld.u32 	%r1007, [%rd36];
	ld.u32 	%r1006, [%rd234];
$L__BB2_291:
	mad.lo.s32 	%r783, %r1007, %r479, %r1006;
	mul.wide.s32 	%rd322, %r783, 8;
	add.s64 	%rd323, %rd1, %rd322;
	ld.global.f64 	%fd174, [%rd323];
	add.f64 	%fd215, %fd88, %fd174;
	add.s32 	%r1008, %r1008, 4;
$L__BB2_292:
	setp.eq.s32 	%p149, %r238, 0;
	@%p149 bra 	$L__BB2_306;
	setp.eq.s32 	%p150, %r238, 1;
	@%p150 bra 	$L__BB2_301;
	setp.eq.s32 	%p151, %r1008, %r235;
	mul.wide.u32 	%rd324, %r1008, 4;
	add.s64 	%rd39, %rd234, %rd324;
	@%p151 bra 	$L__BB2_296;
	ld.u32 	%r1010, [%rd39];
	ld.u32 	%r1009, [%rd39+4];
	bra.uni 	$L__BB2_297;
$L__BB2_296:
	ld.u32 	%r1010, [%rd36];
	ld.u32 	%r1009, [%rd234];
$L__BB2_297:
	mad.lo.s32 	%r784, %r1010, %r479, %r1009;
	mul.wide.s32 	%rd325, %r784, 8;
	add.s64 	%rd326, %rd1, %rd325;
	ld.global.f64 	%fd176, [%rd326];
	add.f64 	%fd92, %fd215, %fd176;
	add.s32 	%r785, %r479, -2;
	setp.eq.s32 	%p152, %r1008, %r785;
	@%p152 bra 	$L__BB2_299;
	ld.u32 	%r1012, [%rd39+4];
	ld.u32 	%r1011, [%rd39+8];
	bra.uni 	$L__BB2_300;
$L__BB2_299:
	ld.u32 	%r1012, [%rd36];
	ld.u32 	%r1011, [%rd234];
$L__BB2_300:
	mad.lo.s32 	%r786, %r1012, %r479, %r1011;
	mul.wide.s32 	%rd327, %r786, 8;
	add.s64 	%rd328, %rd1, %rd327;
	ld.global.f64 	%fd177, [%rd328];
	add.f64 	%fd215, %fd92, %fd177;
	add.s32 	%r1008, %r1008, 2;
$L__BB2_301:
	and.b32  	%r787, %r479, 1;
	setp.eq.b32 	%p153, %r787, 1;
	not.pred 	%p154, %p153;
	@%p154 bra 	$L__BB2_306;
	setp.eq.s32 	%p155, %r1008, %r235;
	@%p155 bra 	$L__BB2_304;
	mul.wide.u32 	%rd329, %r1008, 4;
	add.s64 	%rd330, %rd234, %rd329;
	ld.u32 	%r1015, [%rd330];
	ld.u32 	%r1014, [%rd330+4];
	bra.uni 	$L__BB2_305;
$L__BB2_304:
	ld.u32 	%r1015, [%rd36];
	ld.u32 	%r1014, [%rd234];
$L__BB2_305:
	mad.lo.s32 	%r788, %r1015, %r479, %r1014;
	mul.wide.s32 	%rd331, %r788, 8;
	add.s64 	%rd332, %rd1, %rd331;
	ld.global.f64 	%fd178, [%rd332];
	add.f64 	%fd215, %fd215, %fd178;
$L__BB2_306:
	setp.lt.f64 	%p156, %fd215, %fd216;
	@%p156 bra 	$L__BB2_320;
	setp.lt.u32 	%p157, %r235, 15;
	mov.b32 	%r1018, 0;
	@%p157 bra 	$L__BB2_310;
	mov.b32 	%r1016, 0;
$L__BB2_309:
	.pragma "nounroll";
	mul.wide.u32 	%rd333, %r1016, 4;
	add.s64 	%rd334, %rd284, %rd333;
	ld.u32 	%r791, [%rd334];
	add.s64 	%rd335, %rd234, %rd333;
	st.u32 	[%rd335], %r791;
	ld.u32 	%r792, [%rd334+4];
	st.u32 	[%rd335+4], %r792;
	ld.u32 	%r793, [%rd334+8];
	st.u32 	[%rd335+8], %r793;
	ld.u32 	%r794, [%rd334+12];
	st.u32 	[%rd335+12], %r794;
	ld.u32 	%r795, [%rd334+16];
	st.u32 	[%rd335+16], %r795;
	ld.u32 	%r796, [%rd334+20];
	st.u32 	[%rd335+20], %r796;
	ld.u32 	%r797, [%rd334+24];
	st.u32 	[%rd335+24], %r797;
	ld.u32 	%r798, [%rd334+28];
	st.u32 	[%rd335+28], %r798;
	ld.u32 	%r799, [%rd334+32];
	st.u32 	[%rd335+32], %r799;
	ld.u32 	%r800, [%rd334+36];
	st.u32 	[%rd335+36], %r800;
	ld.u32 	%r801, [%rd334+40];
	st.u32 	[%rd335+40], %r801;
	ld.u32 	%r802, [%rd334+44];
	st.u32 	[%rd335+44], %r802;
	ld.u32 	%r803, [%rd334+48];
	st.u32 	[%rd335+48], %r803;
	ld.u32 	%r804, [%rd334+52];
	st.u32 	[%rd335+52], %r804;
	ld.u32 	%r805, [%rd334+56];
	st.u32 	[%rd335+56], %r805;
	ld.u32 	%r806, [%rd334+60];
	st.u32 	[%rd335+60], %r806;
	add.s32 	%r1016, %r1016, 16;
	setp.ne.s32 	%p158, %r1016, %r241;
	mov.u32 	%r1018, %r241;
	@%p158 bra 	$L__BB2_309;
$L__BB2_310:
	setp.eq.s32 	%p159, %r239, 0;
	@%p159 bra 	$L__BB2_333;
	add.s32 	%r807, %r239, -1;
	setp.lt.u32 	%p160, %r807, 7;
	@%p160 bra 	$L__BB2_313;
	mul.wide.u32 	%rd336, %r1018, 4;
	add.s64 	%rd337, %rd284, %rd336;
	ld.u32 	%r808, [%rd337];
	add.s64 	%rd338, %rd234, %rd336;
	st.u32 	[%rd338], %r808;
	ld.u32 	%r809, [%rd337+4];
	st.u32 	[%rd338+4], %r809;
	ld.u32 	%r810, [%rd337+8];
	st.u32 	[%rd338+8], %r810;
	ld.u32 	%r811, [%rd337+12];
	st.u32 	[%rd338+12], %r811;
	ld.u32 	%r812, [%rd337+16];
	st.u32 	[%rd338+16], %r812;
	ld.u32 	%r813, [%rd337+20];
	st.u32 	[%rd338+20], %r813;
	ld.u32 	%r814, [%rd337+24];
	st.u32 	[%rd338+24], %r814;
	ld.u32 	%r815, [%rd337+28];
	st.u32 	[%rd338+28], %r815;
	add.s32 	%r1018, %r1018, 8;
$L__BB2_313:
	@%p143 bra 	$L__BB2_333;
	setp.lt.u32 	%p162, %r237, 3;
	@%p162 bra 	$L__BB2_316;
	mul.wide.u32 	%rd339, %r1018, 4;
	add.s64 	%rd340, %rd284, %rd339;
	ld.u32 	%r816, [%rd340];
	add.s64 	%rd341, %rd234, %rd339;
	st.u32 	[%rd341], %r816;
	ld.u32 	%r817, [%rd340+4];
	st.u32 	[%rd341+4], %r817;
	ld.u32 	%r818, [%rd340+8];
	st.u32 	[%rd341+8], %r818;
	ld.u32 	%r819, [%rd340+12];
	st.u32 	[%rd341+12], %r819;
	add.s32 	%r1018, %r1018, 4;
$L__BB2_316:
	setp.eq.s32 	%p163, %r238, 0;
	@%p163 bra 	$L__BB2_333;
	setp.eq.s32 	%p164, %r238, 1;
	mul.wide.u32 	%rd342, %r1018, 4;
	add.s64 	%rd40, %rd284, %rd342;
	ld.u32 	%r820, [%rd40];
	add.s64 	%rd41, %rd234, %rd342;
	st.u32 	[%rd41], %r820;
	@%p164 bra 	$L__BB2_333;
	setp.eq.s32 	%p165, %r238, 2;
	ld.u32 	%r821, [%rd40+4];
	st.u32 	[%rd41+4], %r821;
	@%p165 bra 	$L__BB2_333;
	ld.u32 	%r822, [%rd40+8];
	st.u32 	[%rd41+8], %r822;
	bra.uni 	$L__BB2_333;
$L__BB2_320:
	setp.lt.u32 	%p166, %r235, 15;
	mov.b32 	%r1022, 0;
	@%p166 bra 	$L__BB2_323;
	mov.b32 	%r1020, 0;
$L__BB2_322:
	.pragma "nounroll";
	mul.wide.u32 	%rd343, %r1020, 4;
	add.s64 	%rd344, %rd234, %rd343;
	ld.u32 	%r825, [%rd344];
	add.s64 	%rd345, %rd27, %rd343;
	st.global.u32 	[%rd345], %r825;
	add.s64 	%rd346, %rd284, %rd343;
	st.u32 	[%rd346], %r825;
	ld.u32 	%r826, [%rd344+4];
	st.global.u32 	[%rd345+4], %r826;
	st.u32 	[%rd346+4], %r826;
	ld.u32 	%r827, [%rd344+8];
	st.global.u32 	[%rd345+8], %r827;
	st.u32 	[%rd346+8], %r827;
	ld.u32 	%r828, [%rd344+12];
	st.global.u32 	[%rd345+12], %r828;
	st.u32 	[%rd346+12], %r828;
	ld.u32 	%r829, [%rd344+16];
	st.global.u32 	[%rd345+16], %r829;
	st.u32 	[%rd346+16], %r829;
	ld.u32 	%r830, [%rd344+20];
	st.global.u32 	[%rd345+20], %r830;
	st.u32 	[%rd346+20], %r830;
	ld.u32 	%r831, [%rd344+24];
	st.global.u32 	[%rd345+24], %r831;
	st.u32 	[%rd346+24], %r831;
	ld.u32 	%r832, [%rd344+28];
	st.global.u32 	[%rd345+28], %r832;
	st.u32 	[%rd346+28], %r832;
	ld.u32 	%r833, [%rd344+32];
	st.global.u32 	[%rd345+32], %r833;
	st.u32 	[%rd346+32], %r833;
	ld.u32 	%r834, [%rd344+36];
	st.global.u32 	[%rd345+36], %r834;
	st.u32 	[%rd346+36], %r834;
	ld.u32 	%r835, [%rd344+40];
	st.global.u32 	[%rd345+40], %r835;
	st.u32 	[%rd346+40], %r835;
	ld.u32 	%r836, [%rd344+44];
	st.global.u32 	[%rd345+44], %r836;
	st.u32 	[%rd346+44], %r836;
	ld.u32 	%r837, [%rd344+48];
	st.global.u32 	[%rd345+48], %r837;
	st.u32 	[%rd346+48], %r837;
	ld.u32 	%r838, [%rd344+52];
	st.global.u32 	[%rd345+52], %r838;
	st.u32 	[%rd346+52], %r838;
	ld.u32 	%r839, [%rd344+56];
	st.global.u32 	[%rd345+56], %r839;
	st.u32 	[%rd346+56], %r839;
	ld.u32 	%r840, [%rd344+60];
	st.global.u32 	[%rd345+60], %r840;
	st.u32 	[%rd346+60], %r840;
	add.s32 	%r1020, %r1020, 16;
	setp.ne.s32 	%p167, %r1020, %r241;
	mov.u32 	%r1022, %r241;
	@%p167 bra 	$L__BB2_322;
$L__BB2_323:
	setp.eq.s32 	%p168, %r239, 0;
	mov.b16 	%rs28, 1;
	mov.f64 	%fd216, %fd215;
	@%p168 bra 	$L__BB2_333;
	add.s32 	%r841, %r239, -1;
	setp.lt.u32 	%p169, %r841, 7;
	@%p169 bra 	$L__BB2_326;
	mul.wide.u32 	%rd347, %r1022, 4;
	add.s64 	%rd348, %rd234, %rd347;
	ld.u32 	%r842, [%rd348];
	add.s64 	%rd349, %rd27, %rd347;
	st.global.u32 	[%rd349], %r842;
	add.s64 	%rd350, %rd284, %rd347;
	st.u32 	[%rd350], %r842;
	ld.u32 	%r843, [%rd348+4];
	st.global.u32 	[%rd349+4], %r843;
	st.u32 	[%rd350+4], %r843;
	ld.u32 	%r844, [%rd348+8];
	st.global.u32 	[%rd349+8], %r844;
	st.u32 	[%rd350+8], %r844;
	ld.u32 	%r845, [%rd348+12];
	st.global.u32 	[%rd349+12], %r845;
	st.u32 	[%rd350+12], %r845;
	ld.u32 	%r846, [%rd348+16];
	st.global.u32 	[%rd349+16], %r846;
	st.u32 	[%rd350+16], %r846;
	ld.u32 	%r847, [%rd348+20];
	st.global.u32 	[%rd349+20], %r847;
	st.u32 	[%rd350+20], %r847;
	ld.u32 	%r848, [%rd348+24];
	st.global.u32 	[%rd349+24], %r848;
	st.u32 	[%rd350+24], %r848;
	ld.u32 	%r849, [%rd348+28];
	st.global.u32 	[%rd349+28], %r849;
	st.u32 	[%rd350+28], %r849;
	add.s32 	%r1022, %r1022, 8;
$L__BB2_326:
	mov.f64 	%fd216, %fd215;
	@%p143 bra 	$L__BB2_333;
	setp.lt.u32 	%p171, %r237, 3;
	@%p171 bra 	$L__BB2_329;
	mul.wide.u32 	%rd351, %r1022, 4;
	add.s64 	%rd352, %rd234, %rd351;
	ld.u32 	%r850, [%rd352];
	add.s64 	%rd353, %rd27, %rd351;
	st.global.u32 	[%rd353], %r850;
	add.s64 	%rd354, %rd284, %rd351;
	st.u32 	[%rd354], %r850;
	ld.u32 	%r851, [%rd352+4];
	st.global.u32 	[%rd353+4], %r851;
	st.u32 	[%rd354+4], %r851;
	ld.u32 	%r852, [%rd352+8];
	st.global.u32 	[%rd353+8], %r852;
	st.u32 	[%rd354+8], %r852;
	ld.u32 	%r853, [%rd352+12];
	st.global.u32 	[%rd353+12], %r853;
	st.u32 	[%rd354+12], %r853;
	add.s32 	%r1022, %r1022, 4;
$L__BB2_329:
	setp.eq.s32 	%p172, %r238, 0;
	mov.f64 	%fd216, %fd215;
	@%p172 bra 	$L__BB2_333;
	setp.eq.s32 	%p173, %r238, 1;
	mul.wide.u32 	%rd355, %r1022, 4;
	add.s64 	%rd42, %rd234, %rd355;
	ld.u32 	%r854, [%rd42];
	add.s64 	%rd43, %rd27, %rd355;
	st.global.u32 	[%rd43], %r854;
	add.s64 	%rd44, %rd284, %rd355;
	st.u32 	[%rd44], %r854;
	mov.f64 	%fd216, %fd215;
	@%p173 bra 	$L__BB2_333;
	setp.eq.s32 	%p174, %r238, 2;
	ld.u32 	%r855, [%rd42+4];
	st.global.u32 	[%rd43+4], %r855;
	st.u32 	[%rd44+4], %r855;
	mov.f64 	%fd216, %fd215;
	@%p174 bra 	$L__BB2_333;
	ld.u32 	%r856, [%rd42+8];
	st.global.u32 	[%rd43+8], %r856;
	st.u32 	[%rd44+8], %r856;
	mov.f64 	%fd216, %fd215;
$L__BB2_333:
	add.s32 	%r981, %r981, 1;
	setp.ne.s32 	%p175, %r981, %r479;
	@%p175 bra 	$L__BB2_247;
	and.b16  	%rs24, %rs28, 255;
	setp.ne.s16 	%p176, %rs24, 0;
	@%p176 bra 	$L__BB2_246;
	cvt.rzi.s32.f64 	%r857, %fd216;
	shl.b32 	%r858, %r942, 7;
	add.s32 	%r859, %r858, %r234;
	mul.wide.s32 	%rd356, %r859, 4;
	add.s64 	%rd357, %rd2, %rd356;
	st.global.u32 	[%rd357], %r857;
$L__BB2_336:
	add.s32 	%r942, %r942, 1;
	setp.eq.s32 	%p177, %r942, %r478;
	@%p177 bra 	$L__BB2_353;
	bra.uni 	$L__BB2_175;
$L__BB2_337:
	and.b32  	%r462, %r478, 3;
	setp.lt.u32 	%p90, %r478, 4;
	mov.b32 	%r1026, 0;
	@%p90 bra 	$L__BB2_348;
	and.b32  	%r1026, %r478, 2147483644;
	mov.b32 	%r1025, 0;
$L__BB2_339:
	shl.b32 	%r676, %r1025, 7;
	add.s32 	%r467, %r676, %r234;
	setp.ge.s32 	%p91, %r467, %r2;
	mul.wide.s32 	%rd211, %r467, 4;
	add.s64 	%rd45, %rd2, %rd211;
	@%p91 bra 	$L__BB2_341;
	{ // callseq 16, 0
	.param .b64 param0;
	st.param.b64 	[param0], %rd24;
	.param .b64 retval0;
	call.uni (retval0), 
	malloc, 
	(
	param0
	);
	ld.param.b64 	%rd212, [retval0];
	} // callseq 16
	{ // callseq 17, 0
	.param .b64 param0;
	st.param.b64 	[param0], %rd24;
	.param .b64 retval0;
	call.uni (retval0), 
	malloc, 
	(
	param0
	);
	ld.param.b64 	%rd214, [retval0];
	} // callseq 17
	mov.b32 	%r677, 0;
	st.global.u32 	[%rd45], %r677;
$L__BB2_341:
	add.s32 	%r678, %r467, 128;
	setp.ge.s32 	%p92, %r678, %r2;
	@%p92 bra 	$L__BB2_343;
	{ // callseq 18, 0
	.param .b64 param0;
	st.param.b64 	[param0], %rd24;
	.param .b64 retval0;
	call.uni (retval0), 
	malloc, 
	(
	param0
	);
	ld.param.b64 	%rd216, [retval0];
	} // callseq 18
	{ // callseq 19, 0
	.param .b64 param0;
	st.param.b64 	[param0], %rd24;
	.param .b64 retval0;
	call.uni (retval0), 
	malloc, 
	(
	param0
	);
	ld.param.b64 	%rd218, [retval0];
	} // callseq 19
	mov.b32 	%r679, 0;
	st.global.u32 	[%rd45+512], %r679;
$L__BB2_343:
	add.s32 	%r680, %r467, 256;
	setp.ge.s32 	%p93, %r680, %r2;
	@%p93 bra 	$L__BB2_345;
	{ // callseq 20, 0
	.param .b64 param0;
	st.param.b64 	[param0], %rd24;
	.param .b64 retval0;
	call.uni (retval0), 
	malloc, 
	(
	param0
	);
	ld.param.b64 	%rd220, [retval0];
	} // callseq 20
	{ // callseq 21, 0
	.param .b64 param0;
	st.param.b64 	[param0], %rd24;
	.param .b64 retval0;
	call.uni (retval0), 
	malloc, 
	(
	param0
	);
	ld.param.b64 	%rd222, [retval0];
	} // callseq 21
	mov.b32 	%r681, 0;
	st.global.u32 	[%rd45+1024], %r681;
$L__BB2_345:
	add.s32 	%r682, %r467, 384;
	setp.ge.s32 	%p94, %r682, %r2;
	@%p94 bra 	$L__BB2_347;
	{ // callseq 22, 0
	.param .b64 param0;
	st.param.b64 	[param0], %rd24;
	.param .b64 retval0;
	call.uni (retval0), 
	malloc, 
	(
	param0
	);
	ld.param.b64 	%rd224, [retval0];
	} // callseq 22
	{ // callseq 23, 0
	.param .b64 param0;
	st.param.b64 	[param0], %rd24;
	.param .b64 retval0;
	call.uni (retval0), 
	malloc, 
	(
	param0
	);
	ld.param.b64 	%rd226, [retval0];
	} // callseq 23
	mov.b32 	%r683, 0;
	st.global.u32 	[%rd45+1536], %r683;
$L__BB2_347:
	add.s32 	%r1025, %r1025, 4;
	setp.ne.s32 	%p95, %r1025, %r1026;
	@%p95 bra 	$L__BB2_339;
$L__BB2_348:
	setp.eq.s32 	%p96, %r462, 0;
	@%p96 bra 	$L__BB2_353;
	mov.b32 	%r1028, 0;
$L__BB2_350:
	.pragma "nounroll";
	shl.b32 	%r685, %r1026, 7;
	add.s32 	%r472, %r685, %r234;
	setp.ge.s32 	%p97, %r472, %r2;
	@%p97 bra 	$L__BB2_352;
	{ // callseq 24, 0
	.param .b64 param0;
	st.param.b64 	[param0], %rd24;
	.param .b64 retval0;
	call.uni (retval0), 
	malloc, 
	(
	param0
	);
	ld.param.b64 	%rd228, [retval0];
	} // callseq 24
	{ // callseq 25, 0
	.param .b64 param0;
	st.param.b64 	[param0], %rd24;
	.param .b64 retval0;
	call.uni (retval0), 
	malloc, 
	(
	param0
	);
	ld.param.b64 	%rd230, [retval0];
	} // callseq 25
	mul.wide.s32 	%rd232, %r472, 4;
	add.s64 	%rd233, %rd2, %rd232;
	mov.b32 	%r686, 0;
	st.global.u32 	[%rd233], %r686;
$L__BB2_352:
	add.s32 	%r1026, %r1026, 1;
	add.s32 	%r1028, %r1028, 1;
	setp.eq.s32 	%p98, %r1028, %r462;
	@%p98 bra 	$L__BB2_353;
	bra.uni 	$L__BB2_350;
$L__BB2_353:
	ret;

}
	// .globl	_ZN3cub18CUB_300001_SM_10006detail9transform16transform_kernelINS2_10policy_hubILb1EN4cuda3std3__45tupleIJN6thrust24THRUST_300001_SM_1000_NS17counting_iteratorIiNSA_11use_defaultESC_SC_EEEEEE10policy1000El5saxpyNSA_6detail15normal_iteratorINSA_10device_ptrIiEEEEJSD_EEEvT0_iT1_T2_DpNS2_10kernel_argIT3_EE
.visible .entry _ZN3cub18CUB_300001_SM_10006detail9transform16transform_kernelINS2_10policy_hubILb1EN4cuda3std3__45tupleIJN6thrust24THRUST_300001_SM_1000_NS17counting_iteratorIiNSA_11use_defaultESC_SC_EEEEEE10policy1000El5saxpyNSA_6detail15normal_iteratorINSA_10device_ptrIiEEEEJSD_EEEvT0_iT1_T2_DpNS2_10kernel_argIT3_EE(
	.param .u64 _ZN3cub18CUB_300001_SM_10006detail9transform16transform_kernelINS2_10policy_hubILb1EN4cuda3std3__45tupleIJN6thrust24THRUST_300001_SM_1000_NS17counting_iteratorIiNSA_11use_defaultESC_SC_EEEEEE10policy1000El5saxpyNSA_6detail15normal_iteratorINSA_10device_ptrIiEEEEJSD_EEEvT0_iT1_T2_DpNS2_10kernel_argIT3_EE_param_0,
	.param .u32 _ZN3cub18CUB_300001_SM_10006detail9transform16transform_kernelINS2_10policy_hubILb1EN4cuda3std3__45tupleIJN6thrust24THRUST_300001_SM_1000_NS17counting_iteratorIiNSA_11use_defaultESC_SC_EEEEEE10policy1000El5saxpyNSA_6detail15normal_iteratorINSA_10device_ptrIiEEEEJSD_EEEvT0_iT1_T2_DpNS2_10kernel_argIT3_EE_param_1,
	.param .align 8 .b8 _ZN3cub18CUB_300001_SM_10006detail9transform16transform_kernelINS2_10policy_hubILb1EN4cuda3std3__45tupleIJN6thrust24THRUST_300001_SM_1000_NS17counting_iteratorIiNSA_11use_defaultESC_SC_EEEEEE10policy1000El5saxpyNSA_6detail15normal_iteratorINSA_10device_ptrIiEEEEJSD_EEEvT0_iT1_T2_DpNS2_10kernel_argIT3_EE_param_2[24],
	.param .align 8 .b8 _ZN3cub18CUB_300001_SM_10006detail9transform16transform_kernelINS2_10policy_hubILb1EN4cuda3std3__45tupleIJN6thrust24THRUST_300001_SM_1000_NS17counting_iteratorIiNSA_11use_defaultESC_SC_EEEEEE10policy1000El5saxpyNSA_6detail15normal_iteratorINSA_10device_ptrIiEEEEJSD_EEEvT0_iT1_T2_DpNS2_10kernel_argIT3_EE_param_3[8],
	.param .align 8 .b8 _ZN3cub18CUB_300001_SM_10006detail9transform16transform_kernelINS2_10policy_hubILb1EN4cuda3std3__45tupleIJN6thrust24THRUST_300001_SM_1000_NS17counting_iteratorIiNSA_11use_defaultESC_SC_EEEEEE10policy1000El5saxpyNSA_6detail15normal_iteratorINSA_10device_ptrIiEEEEJSD_EEEvT0_iT1_T2_DpNS2_10kernel_argIT3_EE_param_4[16]
)
.maxntid 128
{
	.reg .pred 	%p<178>;
	.reg .b16 	%rs<29>;
	.reg .b32 	%r<1029>;
	.reg .b64 	%rd<364>;
	.reg .b64 	%fd<217>;

	ld.param.u32 	%r479, [_ZN3cub18CUB_300001_SM_10006detail9transform16transform_kernelINS2_10policy_hubILb1EN4cuda3std3__45tupleIJN6thrust24THRUST_300001_SM_1000_NS17counting_iteratorIiNSA_11use_defaultESC_SC_EEEEEE10policy1000El5saxpyNSA_6detail15normal_iteratorINSA_10device_ptrIiEEEEJSD_EEEvT0_iT1_T2_DpNS2_10kernel_argIT3_EE_param_2+16];
	ld.param.u64 	%rd46, [_ZN3cub18CUB_300001_SM_10006detail9transform16transform_kernelINS2_10policy_hubILb1EN4cuda3std3__45tupleIJN6thrust24THRUST_300001_SM_1000_NS17counting_iteratorIiNSA_11use_defaultESC_SC_EEEEEE10policy1000El5saxpyNSA_6detail15normal_iteratorINSA_10device_ptrIiEEEEJSD_EEEvT0_iT1_T2_DpNS2_10kernel_argIT3_EE_param_2];
	ld.param.u32 	%r485, [_ZN3cub18CUB_300001_SM_10006detail9transform16transform_kernelINS2_10policy_hubILb1EN4cuda3std3__45tupleIJN6thrust24THRUST_300001_SM_1000_NS17counting_iteratorIiNSA_11use_defaultESC_SC_EEEEEE10policy1000El5saxpyNSA_6detail15normal_iteratorINSA_10device_ptrIiEEEEJSD_EEEvT0_iT1_T2_DpNS2_10kernel_argIT3_EE_param_4];
	ld.param.u64 	%rd48, [_ZN3cub18CUB_300001_SM_10006detail9transform16transform_kernelINS2_10policy_hubILb1EN4cuda3std3__45tupleIJN6thrust24THRUST_300001_SM_1000_NS17counting_iteratorIiNSA_11use_defaultESC_SC_EEEEEE10policy1000El5saxpyNSA_6detail15normal_iteratorINSA_10device_ptrIiEEEEJSD_EEEvT0_iT1_T2_DpNS2_10kernel_argIT3_EE_param_0];
	ld.param.u64 	%rd49, [_ZN3cub18CUB_300001_SM_10006detail9transform16transform_kernelINS2_10policy_hubILb1EN4cuda3std3__45tupleIJN6thrust24THRUST_300001_SM_1000_NS17counting_iteratorIiNSA_11use_defaultESC_SC_EEEEEE10policy1000El5saxpyNSA_6detail15normal_iteratorINSA_10device_ptrIiEEEEJSD_EEEvT0_iT1_T2_DpNS2_10kernel_argIT3_EE_param_3];
	ld.param.u64 	%rd47, [_ZN3cub18CUB_300001_SM_10006detail9transform16transform_kernelINS2_10policy_hubILb1EN4cuda3std3__45tupleIJN6thrust24THRUST_300001_SM_1000_NS17counting_iteratorIiNSA_11use_defaultESC_SC_EEEEEE10policy1000El5saxpyNSA_6detail15normal_iteratorINSA_10device_ptrIiEEEEJSD_EEEvT0_iT1_T2_DpNS2_10kernel_argIT3_EE_param_2+8];
	ld.param.u32 	%r478, [_ZN3cub18CUB_300001_SM_10006detail9transform16transform_kernelINS2_10policy_hubILb1EN4cuda3std3__45tupleIJN6thrust24THRUST_300001_SM_1000_NS17counting_iteratorIiNSA_11use_defaultESC_SC_EEEEEE10policy1000El5saxpyNSA_6detail15normal_iteratorINSA_10device_ptrIiEEEEJSD_EEEvT0_iT1_T2_DpNS2_10kernel_argIT3_EE_param_1];
	cvta.to.global.u64 	%rd1, %rd47;
	cvta.to.global.u64 	%rd50, %rd49;
	shl.b32 	%r486, %r478, 7;
	mov.u32 	%r487, %ctaid.x;
	cvt.u64.u32 	%rd51, %r487;
	cvt.s64.s32 	%rd52, %r486;
	mul.lo.s64 	%rd53, %rd52, %rd51;
	sub.s64 	%rd54, %rd48, %rd53;
	min.s64 	%rd55, %rd54, %rd52;
	cvt.u32.u64 	%r2, %rd55;
	cvt.u32.u64 	%r488, %rd53;
	add.s32 	%r3, %r485, %r488;
	shl.b64 	%rd56, %rd53, 2;
	add.s64 	%rd2, %rd50, %rd56;
	setp.eq.s32 	%p1, %r486, %r2;
	@%p1 bra 	$L__BB3_182;
	setp.lt.s32 	%p2, %r478, 1;
	@%p2 bra 	$L__BB3_353;
	mov.u32 	%r4, %tid.x;
	mul.wide.s32 	%rd3, %r479, 4;
	setp.lt.s32 	%p3, %r479, 1;
	add.s32 	%r5, %r479, -1;
	@%p3 bra 	$L__BB3_166;
	and.b32  	%r6, %r479, 7;
	add.s32 	%r7, %r6, -1;
	and.b32  	%r8, %r479, 3;
	and.b32  	%r9, %r479, 15;
	and.b32  	%r10, %r479, 2147483640;
	and.b32  	%r11, %r479, 2147483632;
	mov.b32 	%r858, 0;
$L__BB3_4:
	shl.b32 	%r503, %r858, 7;
	add.s32 	%r13, %r503, %r4;
	setp.ge.s32 	%p13, %r13, %r2;
	@%p13 bra 	$L__BB3_165;
	setp.lt.u32 	%p14, %r5, 7;
	add.s32 	%r505, %r13, %r3;
	mul.lo.s32 	%r506, %r505, %r479;
	{ // callseq 38, 0
	.param .b64 param0;
	st.param.b64 	[param0], %rd3;
	.param .b64 retval0;
	call.uni (retval0), 
	malloc, 
	(
	param0
	);
	ld.param.b64 	%rd80, [retval0];
	} // callseq 38
	add.s32 	%r507, %r5, %r506;
	cvta.to.global.u64 	%rd81, %rd46;
	mul.wide.s32 	%rd82, %r507, 4;
	add.s64 	%rd5, %rd81, %rd82;
	mul.wide.s32 	%rd83, %r506, 4;
	add.s64 	%rd6, %rd81, %rd83;
	mov.f64 	%fd197, 0d0000000000000000;
	mov.b32 	%r885, 0;
	@%p14 bra 	$L__BB3_32;
	mov.f64 	%fd197, 0d0000000000000000;
	mov.b32 	%r859, 0;
$L__BB3_7:
	.pragma "nounroll";
	setp.eq.s32 	%p15, %r859, %r5;
	@%p15 bra 	$L__BB3_9;
	mul.wide.s32 	%rd84, %r859, 4;
	add.s64 	%rd85, %rd6, %rd84;
	ld.global.u32 	%r861, [%rd85];
	ld.global.u32 	%r860, [%rd85+4];
	bra.uni 	$L__BB3_10;
$L__BB3_9:
	ld.global.u32 	%r861, [%rd5];
	ld.global.u32 	%r860, [%rd6];
$L__BB3_10:
	mad.lo.s32 	%r509, %r861, %r479, %r860;
	mul.wide.s32 	%rd86, %r509, 8;
	add.s64 	%rd87, %rd1, %rd86;
	ld.global.f64 	%fd102, [%rd87];
	add.f64 	%fd2, %fd197, %fd102;
	mul.wide.u32 	%rd88, %r859, 4;
	add.s64 	%rd7, %rd80, %rd88;
	st.u32 	[%rd7], %r861;
	add.s32 	%r510, %r479, -2;
	setp.eq.s32 	%p16, %r859, %r510;
	mul.wide.s32 	%rd89, %r859, 4;
	add.s64 	%rd8, %rd6, %rd89;
	@%p16 bra 	$L__BB3_12;
	ld.global.u32 	%r863, [%rd8+4];
	ld.global.u32 	%r862, [%rd8+8];
	bra.uni 	$L__BB3_13;
$L__BB3_12:
	ld.global.u32 	%r863, [%rd5];
	ld.global.u32 	%r862, [%rd6];
$L__BB3_13:
	mad.lo.s32 	%r511, %r863, %r479, %r862;
	mul.wide.s32 	%rd90, %r511, 8;
	add.s64 	%rd91, %rd1, %rd90;
	ld.global.f64 	%fd103, [%rd91];
	add.f64 	%fd3, %fd2, %fd103;
	st.u32 	[%rd7+4], %r863;
	add.s32 	%r512, %r479, -3;
	setp.eq.s32 	%p17, %r859, %r512;
	@%p17 bra 	$L__BB3_15;
	ld.global.u32 	%r865, [%rd8+8];
	ld.global.u32 	%r864, [%rd8+12];
	bra.uni 	$L__BB3_16;
$L__BB3_15:
	ld.global.u32 	%r865, [%rd5];
	ld.global.u32 	%r864, [%rd6];
$L__BB3_16:
	mad.lo.s32 	%r513, %r865, %r479, %r864;
	mul.wide.s32 	%rd92, %r513, 8;
	add.s64 	%rd93, %rd1, %rd92;
	ld.global.f64 	%fd104, [%rd93];
	add.f64 	%fd4, %fd3, %fd104;
	st.u32 	[%rd7+8], %r865;
	add.s32 	%r514, %r479, -4;
	setp.eq.s32 	%p18, %r859, %r514;
	@%p18 bra 	$L__BB3_18;
	ld.global.u32 	%r867, [%rd8+12];
	ld.global.u32 	%r866, [%rd8+16];
	bra.uni 	$L__BB3_19;
$L__BB3_18:
	ld.global.u32 	%r867, [%rd5];
	ld.global.u32 	%r866, [%rd6];
$L__BB3_19:
	mad.lo.s32 	%r515, %r867, %r479, %r866;
	mul.wide.s32 	%rd94, %r515, 8;
	add.s64 	%rd95, %rd1, %rd94;
	ld.global.f64 	%fd105, [%rd95];
	add.f64 	%fd5, %fd4, %fd105;
	st.u32 	[%rd7+12], %r867;
	add.s32 	%r516, %r479, -5;
	setp.eq.s32 	%p19, %r859, %r516;
	@%p19 bra 	$L__BB3_21;
	ld.global.u32 	%r869, [%rd8+16];
	ld.global.u32 	%r868, [%rd8+20];
	bra.uni 	$L__BB3_22;
$L__BB3_21:
	ld.global.u32 	%r869, [%rd5];
	ld.global.u32 	%r868, [%rd6];
$L__BB3_22:
	mad.lo.s32 	%r517, %r869, %r479, %r868;
	mul.wide.s32 	%rd96, %r517, 8;
	add.s64 	%rd97, %rd1, %rd96;
	ld.global.f64 	%fd106, [%rd97];
	add.f64 	%fd6, %fd5, %fd106;
	st.u32 	[%rd7+16], %r869;
	add.s32 	%r518, %r479, -6;
	setp.eq.s32 	%p20, %r859, %r518;
	@%p20 bra 	$L__BB3_24;
	ld.global.u32 	%r871, [%rd8+20];
	ld.global.u32 	%r870, [%rd8+24];
	bra.uni 	$L__BB3_25;
$L__BB3_24:
	ld.global.u32 	%r871, [%rd5];
	ld.global.u32 	%r870, [%rd6];
$L__BB3_25:
	mad.lo.s32 	%r519, %r871, %r479, %r870;
	mul.wide.s32 	%rd98, %r519, 8;
	add.s64 	%rd99, %rd1, %rd98;
	ld.global.f64 	%fd107, [%rd99];
	add.f64 	%fd7, %fd6, %fd107;
	st.u32 	[%rd7+20], %r871;
	add.s32 	%r520, %r479, -7;
	setp.eq.s32 	%p21, %r859, %r520;
	@%p21 bra 	$L__BB3_27;
	ld.global.u32 	%r873, [%rd8+24];
	ld.global.u32 	%r872, [%rd8+28];
	bra.uni 	$L__BB3_28;
$L__BB3_27:
	ld.global.u32 	%r873, [%rd5];
	ld.global.u32 	%r872, [%rd6];
$L__BB3_28:
	mad.lo.s32 	%r521, %r873, %r479, %r872;
	mul.wide.s32 	%rd100, %r521, 8;
	add.s64 	%rd101, %rd1, %rd100;
	ld.global.f64 	%fd108, [%rd101];
	add.f64 	%fd8, %fd7, %fd108;
	st.u32 	[%rd7+24], %r873;
	add.s32 	%r522, %r479, -8;
	setp.eq.s32 	%p22, %r859, %r522;
	@%p22 bra 	$L__BB3_30;
	ld.global.u32 	%r875, [%rd8+28];
	ld.global.u32 	%r874, [%rd8+32];
	bra.uni 	$L__BB3_31;
$L__BB3_30:
	ld.global.u32 	%r875, [%rd5];
	ld.global.u32 	%r874, [%rd6];
$L__BB3_31:
	mad.lo.s32 	%r523, %r875, %r479, %r874;
	mul.wide.s32 	%rd102, %r523, 8;
	add.s64 	%rd103, %rd1, %rd102;
	ld.global.f64 	%fd109, [%rd103];
	add.f64 	%fd197, %fd8, %fd109;
	st.u32 	[%rd7+28], %r875;
	add.s32 	%r859, %r859, 8;
	setp.ne.s32 	%p23, %r859, %r10;
	mov.u32 	%r885, %r10;
	@%p23 bra 	$L__BB3_7;
$L__BB3_32:
	setp.eq.s32 	%p24, %r6, 0;
	@%p24 bra 	$L__BB3_61;
	setp.lt.u32 	%p25, %r7, 3;
	@%p25 bra 	$L__BB3_47;
	setp.eq.s32 	%p26, %r885, %r5;
	@%p26 bra 	$L__BB3_36;
	mul.wide.u32 	%rd104, %r885, 4;
	add.s64 	%rd105, %rd6, %rd104;
	ld.global.u32 	%r878, [%rd105];
	ld.global.u32 	%r877, [%rd105+4];
	bra.uni 	$L__BB3_37;
$L__BB3_36:
	ld.global.u32 	%r878, [%rd5];
	ld.global.u32 	%r877, [%rd6];
$L__BB3_37:
	mad.lo.s32 	%r524, %r878, %r479, %r877;
	mul.wide.s32 	%rd106, %r524, 8;
	add.s64 	%rd107, %rd1, %rd106;
	ld.global.f64 	%fd111, [%rd107];
	add.f64 	%fd12, %fd197, %fd111;
	mul.wide.u32 	%rd108, %r885, 4;
	add.s64 	%rd9, %rd80, %rd108;
	st.u32 	[%rd9], %r878;
	add.s32 	%r525, %r479, -2;
	setp.eq.s32 	%p27, %r885, %r525;
	add.s64 	%rd10, %rd6, %rd108;
	@%p27 bra 	$L__BB3_39;
	ld.global.u32 	%r880, [%rd10+4];
	ld.global.u32 	%r879, [%rd10+8];
	bra.uni 	$L__BB3_40;
$L__BB3_39:
	ld.global.u32 	%r880, [%rd5];
	ld.global.u32 	%r879, [%rd6];
$L__BB3_40:
	mad.lo.s32 	%r526, %r880, %r479, %r879;
	mul.wide.s32 	%rd109, %r526, 8;
	add.s64 	%rd110, %rd1, %rd109;
	ld.global.f64 	%fd112, [%rd110];
	add.f64 	%fd13, %fd12, %fd112;
	st.u32 	[%rd9+4], %r880;
	add.s32 	%r527, %r479, -3;
	setp.eq.s32 	%p28, %r885, %r527;
	@%p28 bra 	$L__BB3_42;
	ld.global.u32 	%r882, [%rd10+8];
	ld.global.u32 	%r881, [%rd10+12];
	bra.uni 	$L__BB3_43;
$L__BB3_42:
	ld.global.u32 	%r882, [%rd5];
	ld.global.u32 	%r881, [%rd6];
$L__BB3_43:
	mad.lo.s32 	%r528, %r882, %r479, %r881;
	mul.wide.s32 	%rd111, %r528, 8;
	add.s64 	%rd112, %rd1, %rd111;
	ld.global.f64 	%fd113, [%rd112];
	add.f64 	%fd14, %fd13, %fd113;
	st.u32 	[%rd9+8], %r882;
	add.s32 	%r529, %r479, -4;
	setp.eq.s32 	%p29, %r885, %r529;
	@%p29 bra 	$L__BB3_45;
	ld.global.u32 	%r884, [%rd10+12];
	ld.global.u32 	%r883, [%rd10+16];
	bra.uni 	$L__BB3_46;
$L__BB3_45:
	ld.global.u32 	%r884, [%rd5];
	ld.global.u32 	%r883, [%rd6];
$L__BB3_46:
	mad.lo.s32 	%r530, %r884, %r479, %r883;
	mul.wide.s32 	%rd113, %r530, 8;
	add.s64 	%rd114, %rd1, %rd113;
	ld.global.f64 	%fd114, [%rd114];
	add.f64 	%fd197, %fd14, %fd114;
	st.u32 	[%rd9+12], %r884;
	add.s32 	%r885, %r885, 4;
$L__BB3_47:
	setp.eq.s32 	%p30, %r8, 0;
	@%p30 bra 	$L__BB3_61;
	setp.eq.s32 	%p31, %r8, 1;
	@%p31 bra 	$L__BB3_56;
	setp.eq.s32 	%p32, %r885, %r5;
	@%p32 bra 	$L__BB3_51;
	mul.wide.s32 	%rd115, %r885, 4;
	add.s64 	%rd116, %rd6, %rd115;
	ld.global.u32 	%r887, [%rd116];
	ld.global.u32 	%r886, [%rd116+4];
	bra.uni 	$L__BB3_52;
$L__BB3_51:
	ld.global.u32 	%r887, [%rd5];
	ld.global.u32 	%r886, [%rd6];
$L__BB3_52:
	mad.lo.s32 	%r531, %r887, %r479, %r886;
	mul.wide.s32 	%rd117, %r531, 8;
	add.s64 	%rd118, %rd1, %rd117;
	ld.global.f64 	%fd116, [%rd118];
	add.f64 	%fd18, %fd197, %fd116;
	mul.wide.u32 	%rd119, %r885, 4;
	add.s64 	%rd11, %rd80, %rd119;
	st.u32 	[%rd11], %r887;
	add.s32 	%r532, %r479, -2;
	setp.eq.s32 	%p33, %r885, %r532;
	@%p33 bra 	$L__BB3_54;
	mul.wide.s32 	%rd120, %r885, 4;
	add.s64 	%rd121, %rd6, %rd120;
	ld.global.u32 	%r889, [%rd121+4];
	ld.global.u32 	%r888, [%rd121+8];
	bra.uni 	$L__BB3_55;
$L__BB3_54:
	ld.global.u32 	%r889, [%rd5];
	ld.global.u32 	%r888, [%rd6];
$L__BB3_55:
	mad.lo.s32 	%r533, %r889, %r479, %r888;
	mul.wide.s32 	%rd122, %r533, 8;
	add.s64 	%rd123, %rd1, %rd122;
	ld.global.f64 	%fd117, [%rd123];
	add.f64 	%fd197, %fd18, %fd117;
	st.u32 	[%rd11+4], %r889;
	add.s32 	%r885, %r885, 2;
$L__BB3_56:
	and.b32  	%r534, %r479, 1;
	setp.eq.b32 	%p34, %r534, 1;
	not.pred 	%p35, %p34;
	@%p35 bra 	$L__BB3_61;
	setp.eq.s32 	%p36, %r885, %r5;
	@%p36 bra 	$L__BB3_59;
	mul.wide.s32 	%rd124, %r885, 4;
	add.s64 	%rd125, %rd6, %rd124;
	ld.global.u32 	%r892, [%rd125];
	ld.global.u32 	%r891, [%rd125+4];
	bra.uni 	$L__BB3_60;
$L__BB3_59:
	ld.global.u32 	%r892, [%rd5];
	ld.global.u32 	%r891, [%rd6];
$L__BB3_60:
	mad.lo.s32 	%r535, %r892, %r479, %r891;
	mul.wide.s32 	%rd126, %r535, 8;
	add.s64 	%rd127, %rd1, %rd126;
	ld.global.f64 	%fd118, [%rd127];
	add.f64 	%fd197, %fd197, %fd118;
	mul.wide.u32 	%rd128, %r885, 4;
	add.s64 	%rd129, %rd80, %rd128;
	st.u32 	[%rd129], %r892;
$L__BB3_61:
	setp.lt.u32 	%p37, %r5, 15;
	{ // callseq 39, 0
	.param .b64 param0;
	st.param.b64 	[param0], %rd3;
	.param .b64 retval0;
	call.uni (retval0), 
	malloc, 
	(
	param0
	);
	ld.param.b64 	%rd130, [retval0];
	} // callseq 39
	mov.b32 	%r895, 0;
	@%p37 bra 	$L__BB3_64;
	mov.b32 	%r893, 0;
$L__BB3_63:
	.pragma "nounroll";
	mul.wide.u32 	%rd131, %r893, 4;
	add.s64 	%rd132, %rd80, %rd131;
	ld.u32 	%r538, [%rd132];
	add.s64 	%rd133, %rd130, %rd131;
	st.u32 	[%rd133], %r538;
	ld.u32 	%r539, [%rd132+4];
	st.u32 	[%rd133+4], %r539;
	ld.u32 	%r540, [%rd132+8];
	st.u32 	[%rd133+8], %r540;
	ld.u32 	%r541, [%rd132+12];
	st.u32 	[%rd133+12], %r541;
	ld.u32 	%r542, [%rd132+16];
	st.u32 	[%rd133+16], %r542;
	ld.u32 	%r543, [%rd132+20];
	st.u32 	[%rd133+20], %r543;
	ld.u32 	%r544, [%rd132+24];
	st.u32 	[%rd133+24], %r544;
	ld.u32 	%r545, [%rd132+28];
	st.u32 	[%rd133+28], %r545;
	ld.u32 	%r546, [%rd132+32];
	st.u32 	[%rd133+32], %r546;
	ld.u32 	%r547, [%rd132+36];
	st.u32 	[%rd133+36], %r547;
	ld.u32 	%r548, [%rd132+40];
	st.u32 	[%rd133+40], %r548;
	ld.u32 	%r549, [%rd132+44];
	st.u32 	[%rd133+44], %r549;
	ld.u32 	%r550, [%rd132+48];
	st.u32 	[%rd133+48], %r550;
	ld.u32 	%r551, [%rd132+52];
	st.u32 	[%rd133+52], %r551;
	ld.u32 	%r552, [%rd132+56];
	st.u32 	[%rd133+56], %r552;
	ld.u32 	%r553, [%rd132+60];
	st.u32 	[%rd133+60], %r553;
	add.s32 	%r893, %r893, 16;
	setp.ne.s32 	%p38, %r893, %r11;
	mov.u32 	%r895, %r11;
	@%p38 bra 	$L__BB3_63;
$L__BB3_64:
	setp.eq.s32 	%p39, %r9, 0;
	@%p39 bra 	$L__BB3_74;
	add.s32 	%r554, %r9, -1;
	setp.lt.u32 	%p40, %r554, 7;
	@%p40 bra 	$L__BB3_67;
	mul.wide.u32 	%rd134, %r895, 4;
	add.s64 	%rd135, %rd80, %rd134;
	ld.u32 	%r555, [%rd135];
	add.s64 	%rd136, %rd130, %rd134;
	st.u32 	[%rd136], %r555;
	ld.u32 	%r556, [%rd135+4];
	st.u32 	[%rd136+4], %r556;
	ld.u32 	%r557, [%rd135+8];
	st.u32 	[%rd136+8], %r557;
	ld.u32 	%r558, [%rd135+12];
	st.u32 	[%rd136+12], %r558;
	ld.u32 	%r559, [%rd135+16];
	st.u32 	[%rd136+16], %r559;
	ld.u32 	%r560, [%rd135+20];
	st.u32 	[%rd136+20], %r560;
	ld.u32 	%r561, [%rd135+24];
	st.u32 	[%rd136+24], %r561;
	ld.u32 	%r562, [%rd135+28];
	st.u32 	[%rd136+28], %r562;
	add.s32 	%r895, %r895, 8;
$L__BB3_67:
	setp.eq.s32 	%p41, %r6, 0;
	@%p41 bra 	$L__BB3_74;
	setp.lt.u32 	%p42, %r7, 3;
	@%p42 bra 	$L__BB3_70;
	mul.wide.u32 	%rd137, %r895, 4;
	add.s64 	%rd138, %rd80, %rd137;
	ld.u32 	%r563, [%rd138];
	add.s64 	%rd139, %rd130, %rd137;
	st.u32 	[%rd139], %r563;
	ld.u32 	%r564, [%rd138+4];
	st.u32 	[%rd139+4], %r564;
	ld.u32 	%r565, [%rd138+8];
	st.u32 	[%rd139+8], %r565;
	ld.u32 	%r566, [%rd138+12];
	st.u32 	[%rd139+12], %r566;
	add.s32 	%r895, %r895, 4;
$L__BB3_70:
	setp.eq.s32 	%p43, %r8, 0;
	@%p43 bra 	$L__BB3_74;
	setp.eq.s32 	%p44, %r8, 1;
	mul.wide.u32 	%rd140, %r895, 4;
	add.s64 	%rd13, %rd80, %rd140;
	ld.u32 	%r567, [%rd13];
	add.s64 	%rd14, %rd130, %rd140;
	st.u32 	[%rd14], %r567;
	@%p44 bra 	$L__BB3_74;
	setp.eq.s32 	%p45, %r8, 2;
	ld.u32 	%r568, [%rd13+4];
	st.u32 	[%rd14+4], %r568;
	@%p45 bra 	$L__BB3_74;
	ld.u32 	%r569, [%rd13+8];
	st.u32 	[%rd14+8], %r569;
$L__BB3_74:
	mul.wide.u32 	%rd141, %r5, 4;
	add.s64 	%rd15, %rd80, %rd141;
$L__BB3_75:
	mov.b16 	%rs26, 0;
	mov.b32 	%r897, 0;
$L__BB3_76:
	setp.eq.s32 	%p46, %r897, %r5;
	@%p46 bra 	$L__BB3_78;
	mul.wide.u32 	%rd142, %r897, 4;
	add.s64 	%rd143, %rd80, %rd142;
	ld.u32 	%r571, [%rd143];
	ld.u32 	%r572, [%rd143+4];
	st.u32 	[%rd143], %r572;
	st.u32 	[%rd143+4], %r571;
	bra.uni 	$L__BB3_79;
$L__BB3_78:
	ld.u32 	%r573, [%rd15];
	ld.u32 	%r574, [%rd80];
	st.u32 	[%rd15], %r574;
	st.u32 	[%rd80], %r573;
$L__BB3_79:
	setp.lt.u32 	%p47, %r5, 7;
	mov.f64 	%fd196, 0d0000000000000000;
	mov.b32 	%r924, 0;
	@%p47 bra 	$L__BB3_106;
	mov.f64 	%fd196, 0d0000000000000000;
	mov.b32 	%r898, 0;
$L__BB3_81:
	.pragma "nounroll";
	setp.eq.s32 	%p48, %r898, %r5;
	mul.wide.u32 	%rd144, %r898, 4;
	add.s64 	%rd16, %rd80, %rd144;
	@%p48 bra 	$L__BB3_83;
	ld.u32 	%r900, [%rd16];
	ld.u32 	%r899, [%rd16+4];
	bra.uni 	$L__BB3_84;
$L__BB3_83:
	ld.u32 	%r900, [%rd15];
	ld.u32 	%r899, [%rd80];
$L__BB3_84:
	mad.lo.s32 	%r577, %r900, %r479, %r899;
	mul.wide.s32 	%rd145, %r577, 8;
	add.s64 	%rd146, %rd1, %rd145;
	ld.global.f64 	%fd122, [%rd146];
	add.f64 	%fd27, %fd196, %fd122;
	add.s32 	%r578, %r479, -2;
	setp.eq.s32 	%p49, %r898, %r578;
	@%p49 bra 	$L__BB3_86;
	ld.u32 	%r902, [%rd16+4];
	ld.u32 	%r901, [%rd16+8];
	bra.uni 	$L__BB3_87;
$L__BB3_86:
	ld.u32 	%r902, [%rd15];
	ld.u32 	%r901, [%rd80];
$L__BB3_87:
	mad.lo.s32 	%r579, %r902, %r479, %r901;
	mul.wide.s32 	%rd147, %r579, 8;
	add.s64 	%rd148, %rd1, %rd147;
	ld.global.f64 	%fd123, [%rd148];
	add.f64 	%fd28, %fd27, %fd123;
	add.s32 	%r580, %r479, -3;
	setp.eq.s32 	%p50, %r898, %r580;
	@%p50 bra 	$L__BB3_89;
	ld.u32 	%r904, [%rd16+8];
	ld.u32 	%r903, [%rd16+12];
	bra.uni 	$L__BB3_90;
$L__BB3_89:
	ld.u32 	%r904, [%rd15];
	ld.u32 	%r903, [%rd80];
$L__BB3_90:
	mad.lo.s32 	%r581, %r904, %r479, %r903;
	mul.wide.s32 	%rd149, %r581, 8;
	add.s64 	%rd150, %rd1, %rd149;
	ld.global.f64 	%fd124, [%rd150];
	add.f64 	%fd29, %fd28, %fd124;
	add.s32 	%r582, %r479, -4;
	setp.eq.s32 	%p51, %r898, %r582;
	@%p51 bra 	$L__BB3_92;
	ld.u32 	%r906, [%rd16+12];
	ld.u32 	%r905, [%rd16+16];
	bra.uni 	$L__BB3_93;
$L__BB3_92:
	ld.u32 	%r906, [%rd15];
	ld.u32 	%r905, [%rd80];
$L__BB3_93:
	mad.lo.s32 	%r583, %r906, %r479, %r905;
	mul.wide.s32 	%rd151, %r583, 8;
	add.s64 	%rd152, %rd1, %rd151;
	ld.global.f64 	%fd125, [%rd152];
	add.f64 	%fd30, %fd29, %fd125;
	add.s32 	%r584, %r479, -5;
	setp.eq.s32 	%p52, %r898, %r584;
	@%p52 bra 	$L__BB3_95;
	ld.u32 	%r908, [%rd16+16];
	ld.u32 	%r907, [%rd16+20];
	bra.uni 	$L__BB3_96;
$L__BB3_95:
	ld.u32 	%r908, [%rd15];
	ld.u32 	%r907, [%rd80];
$L__BB3_96:
	mad.lo.s32 	%r585, %r908, %r479, %r907;
	mul.wide.s32 	%rd153, %r585, 8;
	add.s64 	%rd154, %rd1, %rd153;
	ld.global.f64 	%fd126, [%rd154];
	add.f64 	%fd31, %fd30, %fd126;
	add.s32 	%r586, %r479, -6;
	setp.eq.s32 	%p53, %r898, %r586;
	@%p53 bra 	$L__BB3_98;
	ld.u32 	%r910, [%rd16+20];
	ld.u32 	%r909, [%rd16+24];
	bra.uni 	$L__BB3_99;
$L__BB3_98:
	ld.u32 	%r910, [%rd15];
	ld.u32 	%r909, [%rd80];
$L__BB3_99:
	mad.lo.s32 	%r587, %r910, %r479, %r909;
	mul.wide.s32 	%rd155, %r587, 8;
	add.s64 	%rd156, %rd1, %rd155;
	ld.global.f64 	%fd127, [%rd156];
	add.f64 	%fd32, %fd31, %fd127;
	add.s32 	%r588, %r479, -7;
	setp.eq.s32 	%p54, %r898, %r588;
	@%p54 bra 	$L__BB3_101;
	ld.u32 	%r912, [%rd16+24];
	ld.u32 	%r911, [%rd16+28];
	bra.uni 	$L__BB3_102;
$L__BB3_101:
	ld.u32 	%r912, [%rd15];
	ld.u32 	%r911, [%rd80];
$L__BB3_102:
	mad.lo.s32 	%r589, %r912, %r479, %r911;
	mul.wide.s32 	%rd157, %r589, 8;
	add.s64 	%rd158, %rd1, %rd157;
	ld.global.f64 	%fd128, [%rd158];
	add.f64 	%fd33, %fd32, %fd128;
	add.s32 	%r590, %r479, -8;
	setp.eq.s32 	%p55, %r898, %r590;
	@%p55 bra 	$L__BB3_104;
	ld.u32 	%r914, [%rd16+28];
	ld.u32 	%r913, [%rd16+32];
	bra.uni 	$L__BB3_105;
$L__BB3_104:
	ld.u32 	%r914, [%rd15];
	ld.u32 	%r913, [%rd80];
$L__BB3_105:
	mad.lo.s32 	%r591, %r914, %r479, %r913;
	mul.wide.s32 	%rd159, %r591, 8;
	add.s64 	%rd160, %rd1, %rd159;
	ld.global.f64 	%fd129, [%rd160];
	add.f64 	%fd196, %fd33, %fd129;
	add.s32 	%r898, %r898, 8;
	setp.ne.s32 	%p56, %r898, %r10;
	mov.u32 	%r924, %r10;
	@%p56 bra 	$L__BB3_81;
$L__BB3_106:
	setp.eq.s32 	%p57, %r6, 0;
	@%p57 bra 	$L__BB3_135;
	setp.lt.u32 	%p58, %r7, 3;
	@%p58 bra 	$L__BB3_121;
	setp.eq.s32 	%p59, %r924, %r5;
	mul.wide.u32 	%rd161, %r924, 4;
	add.s64 	%rd17, %rd80, %rd161;
	@%p59 bra 	$L__BB3_110;
	ld.u32 	%r917, [%rd17];
	ld.u32 	%r916, [%rd17+4];
	bra.uni 	$L__BB3_111;
$L__BB3_110:
	ld.u32 	%r917, [%rd15];
	ld.u32 	%r916, [%rd80];
$L__BB3_111:
	mad.lo.s32 	%r592, %r917, %r479, %r916;
	mul.wide.s32 	%rd162, %r592, 8;
	add.s64 	%rd163, %rd1, %rd162;
	ld.global.f64 	%fd131, [%rd163];
	add.f64 	%fd37, %fd196, %fd131;
	add.s32 	%r593, %r479, -2;
	setp.eq.s32 	%p60, %r924, %r593;
	@%p60 bra 	$L__BB3_113;
	ld.u32 	%r919, [%rd17+4];
	ld.u32 	%r918, [%rd17+8];
	bra.uni 	$L__BB3_114;
$L__BB3_113:
	ld.u32 	%r919, [%rd15];
	ld.u32 	%r918, [%rd80];
$L__BB3_114:
	mad.lo.s32 	%r594, %r919, %r479, %r918;
	mul.wide.s32 	%rd164, %r594, 8;
	add.s64 	%rd165, %rd1, %rd164;
	ld.global.f64 	%fd132, [%rd165];
	add.f64 	%fd38, %fd37, %fd132;
	add.s32 	%r595, %r479, -3;
	setp.eq.s32 	%p61, %r924, %r595;
	@%p61 bra 	$L__BB3_116;
	ld.u32 	%r921, [%rd17+8];
	ld.u32 	%r920, [%rd17+12];
	bra.uni 	$L__BB3_117;
$L__BB3_116:
	ld.u32 	%r921, [%rd15];
	ld.u32 	%r920, [%rd80];
$L__BB3_117:
	mad.lo.s32 	%r596, %r921, %r479, %r920;
	mul.wide.s32 	%rd166, %r596, 8;
	add.s64 	%rd167, %rd1, %rd166;
	ld.global.f64 	%fd133, [%rd167];
	add.f64 	%fd39, %fd38, %fd133;
	add.s32 	%r597, %r479, -4;
	setp.eq.s32 	%p62, %r924, %r597;
	@%p62 bra 	$L__BB3_119;
	ld.u32 	%r923, [%rd17+12];
	ld.u32 	%r922, [%rd17+16];
	bra.uni 	$L__BB3_120;
$L__BB3_119:
	ld.u32 	%r923, [%rd15];
	ld.u32 	%r922, [%rd80];
$L__BB3_120:
	mad.lo.s32 	%r598, %r923, %r479, %r922;
	mul.wide.s32 	%rd168, %r598, 8;
	add.s64 	%rd169, %rd1, %rd168;
	ld.global.f64 	%fd134, [%rd169];
	add.f64 	%fd196, %fd39, %fd134;
	add.s32 	%r924, %r924, 4;
$L__BB3_121:
	setp.eq.s32 	%p63, %r8, 0;
	@%p63 bra 	$L__BB3_135;
	setp.eq.s32 	%p64, %r8, 1;
	@%p64 bra 	$L__BB3_130;
	setp.eq.s32 	%p65, %r924, %r5;
	mul.wide.u32 	%rd170, %r924, 4;
	add.s64 	%rd18, %rd80, %rd170;
	@%p65 bra 	$L__BB3_125;
	ld.u32 	%r926, [%rd18];
	ld.u32 	%r925, [%rd18+4];
	bra.uni 	$L__BB3_126;
$L__BB3_125:
	ld.u32 	%r926, [%rd15];
	ld.u32 	%r925, [%rd80];
$L__BB3_126:
	mad.lo.s32 	%r599, %r926, %r479, %r925;
	mul.wide.s32 	%rd171, %r599, 8;
	add.s64 	%rd172, %rd1, %rd171;
	ld.global.f64 	%fd136, [%rd172];
	add.f64 	%fd43, %fd196, %fd136;
	add.s32 	%r600, %r479, -2;
	setp.eq.s32 	%p66, %r924, %r600;
	@%p66 bra 	$L__BB3_128;
	ld.u32 	%r928, [%rd18+4];
	ld.u32 	%r927, [%rd18+8];
	bra.uni 	$L__BB3_129;
$L__BB3_128:
	ld.u32 	%r928, [%rd15];
	ld.u32 	%r927, [%rd80];
$L__BB3_129:
	mad.lo.s32 	%r601, %r928, %r479, %r927;
	mul.wide.s32 	%rd173, %r601, 8;
	add.s64 	%rd174, %rd1, %rd173;
	ld.global.f64 	%fd137, [%rd174];
	add.f64 	%fd196, %fd43, %fd137;
	add.s32 	%r924, %r924, 2;
$L__BB3_130:
	and.b32  	%r602, %r479, 1;
	setp.eq.b32 	%p67, %r602, 1;
	not.pred 	%p68, %p67;
	@%p68 bra 	$L__BB3_135;
	setp.eq.s32 	%p69, %r924, %r5;
	@%p69 bra 	$L__BB3_133;
	mul.wide.u32 	%rd175, %r924, 4;
	add.s64 	%rd176, %rd80, %rd175;
	ld.u32 	%r931, [%rd176];
	ld.u32 	%r930, [%rd176+4];
	bra.uni 	$L__BB3_134;
$L__BB3_133:
	ld.u32 	%r931, [%rd15];
	ld.u32 	%r930, [%rd80];
$L__BB3_134:
	mad.lo.s32 	%r603, %r931, %r479, %r930;
	mul.wide.s32 	%rd177, %r603, 8;
	add.s64 	%rd178, %rd1, %rd177;
	ld.global.f64 	%fd138, [%rd178];
	add.f64 	%fd196, %fd196, %fd138;
$L__BB3_135:
	setp.lt.f64 	%p70, %fd196, %fd197;
	@%p70 bra 	$L__BB3_149;
	setp.lt.u32 	%p71, %r5, 15;
	mov.b32 	%r934, 0;
	@%p71 bra 	$L__BB3_139;
	mov.b32 	%r932, 0;
$L__BB3_138:
	.pragma "nounroll";
	mul.wide.u32 	%rd179, %r932, 4;
	add.s64 	%rd180, %rd130, %rd179;
	ld.u32 	%r606, [%rd180];
	add.s64 	%rd181, %rd80, %rd179;
	st.u32 	[%rd181], %r606;
	ld.u32 	%r607, [%rd180+4];
	st.u32 	[%rd181+4], %r607;
	ld.u32 	%r608, [%rd180+8];
	st.u32 	[%rd181+8], %r608;
	ld.u32 	%r609, [%rd180+12];
	st.u32 	[%rd181+12], %r609;
	ld.u32 	%r610, [%rd180+16];
	st.u32 	[%rd181+16], %r610;
	ld.u32 	%r611, [%rd180+20];
	st.u32 	[%rd181+20], %r611;
	ld.u32 	%r612, [%rd180+24];
	st.u32 	[%rd181+24], %r612;
	ld.u32 	%r613, [%rd180+28];
	st.u32 	[%rd181+28], %r613;
	ld.u32 	%r614, [%rd180+32];
	st.u32 	[%rd181+32], %r614;
	ld.u32 	%r615, [%rd180+36];
	st.u32 	[%rd181+36], %r615;
	ld.u32 	%r616, [%rd180+40];
	st.u32 	[%rd181+40], %r616;
	ld.u32 	%r617, [%rd180+44];
	st.u32 	[%rd181+44], %r617;
	ld.u32 	%r618, [%rd180+48];
	st.u32 	[%rd181+48], %r618;
	ld.u32 	%r619, [%rd180+52];
	st.u32 	[%rd181+52], %r619;
	ld.u32 	%r620, [%rd180+56];
	st.u32 	[%rd181+56], %r620;
	ld.u32 	%r621, [%rd180+60];
	st.u32 	[%rd181+60], %r621;
	add.s32 	%r932, %r932, 16;
	setp.ne.s32 	%p72, %r932, %r11;
	mov.u32 	%r934, %r11;
	@%p72 bra 	$L__BB3_138;
$L__BB3_139:
	setp.eq.s32 	%p73, %r9, 0;
	@%p73 bra 	$L__BB3_162;
	add.s32 	%r622, %r9, -1;
	setp.lt.u32 	%p74, %r622, 7;
	@%p74 bra 	$L__BB3_142;
	mul.wide.u32 	%rd182, %r934, 4;
	add.s64 	%rd183, %rd130, %rd182;
	ld.u32 	%r623, [%rd183];
	add.s64 	%rd184, %rd80, %rd182;
	st.u32 	[%rd184], %r623;
	ld.u32 	%r624, [%rd183+4];
	st.u32 	[%rd184+4], %r624;
	ld.u32 	%r625, [%rd183+8];
	st.u32 	[%rd184+8], %r625;
	ld.u32 	%r626, [%rd183+12];
	st.u32 	[%rd184+12], %r626;
	ld.u32 	%r627, [%rd183+16];
	st.u32 	[%rd184+16], %r627;
	ld.u32 	%r628, [%rd183+20];
	st.u32 	[%rd184+20], %r628;
	ld.u32 	%r629, [%rd183+24];
	st.u32 	[%rd184+24], %r629;
	ld.u32 	%r630, [%rd183+28];
	st.u32 	[%rd184+28], %r630;
	add.s32 	%r934, %r934, 8;
$L__BB3_142:
	@%p57 bra 	$L__BB3_162;
	setp.lt.u32 	%p76, %r7, 3;
	@%p76 bra 	$L__BB3_145;
	mul.wide.u32 	%rd185, %r934, 4;
	add.s64 	%rd186, %rd130, %rd185;
	ld.u32 	%r631, [%rd186];
	add.s64 	%rd187, %rd80, %rd185;
	st.u32 	[%rd187], %r631;
	ld.u32 	%r632, [%rd186+4];
	st.u32 	[%rd187+4], %r632;
	ld.u32 	%r633, [%rd186+8];
	st.u32 	[%rd187+8], %r633;
	ld.u32 	%r634, [%rd186+12];
	st.u32 	[%rd187+12], %r634;
	add.s32 	%r934, %r934, 4;
$L__BB3_145:
	setp.eq.s32 	%p77, %r8, 0;
	@%p77 bra 	$L__BB3_162;
	setp.eq.s32 	%p78, %r8, 1;
	mul.wide.u32 	%rd188, %r934, 4;
	add.s64 	%rd19, %rd130, %rd188;
	ld.u32 	%r635, [%rd19];
	add.s64 	%rd20, %rd80, %rd188;
	st.u32 	[%rd20], %r635;
	@%p78 bra 	$L__BB3_162;
	setp.eq.s32 	%p79, %r8, 2;
	ld.u32 	%r636, [%rd19+4];
	st.u32 	[%rd20+4], %r636;
	@%p79 bra 	$L__BB3_162;
	ld.u32 	%r637, [%rd19+8];
	st.u32 	[%rd20+8], %r637;
	bra.uni 	$L__BB3_162;
$L__BB3_149:
	setp.lt.u32 	%p80, %r5, 15;
	mov.b32 	%r938, 0;
	@%p80 bra 	$L__BB3_152;
	mov.b32 	%r936, 0;
$L__BB3_151:
	.pragma "nounroll";
	mul.wide.u32 	%rd189, %r936, 4;
	add.s64 	%rd190, %rd80, %rd189;
	ld.u32 	%r640, [%rd190];
	add.s64 	%rd191, %rd6, %rd189;
	st.global.u32 	[%rd191], %r640;
	add.s64 	%rd192, %rd130, %rd189;
	st.u32 	[%rd192], %r640;
	ld.u32 	%r641, [%rd190+4];
	st.global.u32 	[%rd191+4], %r641;
	st.u32 	[%rd192+4], %r641;
	ld.u32 	%r642, [%rd190+8];
	st.global.u32 	[%rd191+8], %r642;
	st.u32 	[%rd192+8], %r642;
	ld.u32 	%r643, [%rd190+12];
	st.global.u32 	[%rd191+12], %r643;
	st.u32 	[%rd192+12], %r643;
	ld.u32 	%r644, [%rd190+16];
	st.global.u32 	[%rd191+16], %r644;
	st.u32 	[%rd192+16], %r644;
	ld.u32 	%r645, [%rd190+20];
	st.global.u32 	[%rd191+20], %r645;
	st.u32 	[%rd192+20], %r645;
	ld.u32 	%r646, [%rd190+24];
	st.global.u32 	[%rd191+24], %r646;
	st.u32 	[%rd192+24], %r646;
	ld.u32 	%r647, [%rd190+28];
	st.global.u32 	[%rd191+28], %r647;
	st.u32 	[%rd192+28], %r647;
	ld.u32 	%r648, [%rd190+32];
	st.global.u32 	[%rd191+32], %r648;
	st.u32 	[%rd192+32], %r648;
	ld.u32 	%r649, [%rd190+36];
	st.global.u32 	[%rd191+36], %r649;
	st.u32 	[%rd192+36], %r649;
	ld.u32 	%r650, [%rd190+40];
	st.global.u32 	[%rd191+40], %r650;
	st.u32 	[%rd192+40], %r650;
	ld.u32 	%r651, [%rd190+44];
	st.global.u32 	[%rd191+44], %r651;
	st.u32 	[%rd192+44], %r651;
	ld.u32 	%r652, [%rd190+48];
	st.global.u32 	[%rd191+48], %r652;
	st.u32 	[%rd192+48], %r652;
	ld.u32 	%r653, [%rd190+52];
	st.global.u32 	[%rd191+52], %r653;
	st.u32 	[%rd192+52], %r653;
	ld.u32 	%r654, [%rd190+56];
	st.global.u32 	[%rd191+56], %r654;
	st.u32 	[%rd192+56], %r654;
	ld.u32 	%r655, [%rd190+60];
	st.global.u32 	[%rd191+60], %r655;
	st.u32 	[%rd192+60], %r655;
	add.s32 	%r936, %r936, 16;
	setp.ne.s32 	%p81, %r936, %r11;
	mov.u32 	%r938, %r11;
	@%p81 bra 	$L__BB3_151;
$L__BB3_152:
	setp.eq.s32 	%p82, %r9, 0;
	mov.b16 	%rs26, 1;
	mov.f64 	%fd197, %fd196;
	@%p82 bra 	$L__BB3_162;
	add.s32 	%r656, %r9, -1;
	setp.lt.u32 	%p83, %r656, 7;
	@%p83 bra 	$L__BB3_155;
	mul.wide.u32 	%rd193, %r938, 4;
	add.s64 	%rd194, %rd80, %rd193;
	ld.u32 	%r657, [%rd194];
	add.s64 	%rd195, %rd6, %rd193;
	st.global.u32 	[%rd195], %r657;
	add.s64 	%rd196, %rd130, %rd193;
	st.u32 	[%rd196], %r657;
	ld.u32 	%r658, [%rd194+4];
	st.global.u32 	[%rd195+4], %r658;
	st.u32 	[%rd196+4], %r658;
	ld.u32 	%r659, [%rd194+8];
	st.global.u32 	[%rd195+8], %r659;
	st.u32 	[%rd196+8], %r659;
	ld.u32 	%r660, [%rd194+12];
	st.global.u32 	[%rd195+12], %r660;
	st.u32 	[%rd196+12], %r660;
	ld.u32 	%r661, [%rd194+16];
	st.global.u32 	[%rd195+16], %r661;
	st.u32 	[%rd196+16], %r661;
	ld.u32 	%r662, [%rd194+20];
	st.global.u32 	[%rd195+20], %r662;
	st.u32 	[%rd196+20], %r662;
	ld.u32 	%r663, [%rd194+24];
	st.global.u32 	[%rd195+24], %r663;
	st.u32 	[%rd196+24], %r663;
	ld.u32 	%r664, [%rd194+28];
	st.global.u32 	[%rd195+28], %r664;
	st.u32 	[%rd196+28], %r664;
	add.s32 	%r938, %r938, 8;
$L__BB3_155:
	mov.f64 	%fd197, %fd196;
	@%p57 bra 	$L__BB3_162;
	setp.lt.u32 	%p85, %r7, 3;
	@%p85 bra 	$L__BB3_158;
	mul.wide.u32 	%rd197, %r938, 4;
	add.s64 	%rd198, %rd80, %rd197;
	ld.u32 	%r665, [%rd198];
	add.s64 	%rd199, %rd6, %rd197;
	st.global.u32 	[%rd199], %r665;
	add.s64 	%rd200, %rd130, %rd197;
	st.u32 	[%rd200], %r665;
	ld.u32 	%r666, [%rd198+4];
	st.global.u32 	[%rd199+4], %r666;
	st.u32 	[%rd200+4], %r666;
	ld.u32 	%r667, [%rd198+8];
	st.global.u32 	[%rd199+8], %r667;
	st.u32 	[%rd200+8], %r667;
	ld.u32 	%r668, [%rd198+12];
	st.global.u32 	[%rd199+12], %r668;
	st.u32 	[%rd200+12], %r668;
	add.s32 	%r938, %r938, 4;
$L__BB3_158:
	setp.eq.s32 	%p86, %r8, 0;
	mov.f64 	%fd197, %fd196;
	@%p86 bra 	$L__BB3_162;
	setp.eq.s32 	%p87, %r8, 1;
	mul.wide.u32 	%rd201, %r938, 4;
	add.s64 	%rd21, %rd80, %rd201;
	ld.u32 	%r669, [%rd21];
	add.s64 	%rd22, %rd6, %rd201;
	st.global.u32 	[%rd22], %r669;
	add.s64 	%rd23, %rd130, %rd201;
	st.u32 	[%rd23], %r669;
	mov.f64 	%fd197, %fd196;
	@%p87 bra 	$L__BB3_162;
	setp.eq.s32 	%p88, %r8, 2;
	ld.u32 	%r670, [%rd21+4];
	st.global.u32 	[%rd22+4], %r670;
	st.u32 	[%rd23+4], %r670;
	mov.f64 	%fd197, %fd196;
	@%p88 bra 	$L__BB3_162;
	ld.u32 	%r671, [%rd21+8];
	st.global.u32 	[%rd22+8], %r671;
	st.u32 	[%rd23+8], %r671;
	mov.f64 	%fd197, %fd196;
$L__BB3_162:
	add.s32 	%r897, %r897, 1;
	setp.ne.s32 	%p89, %r897, %r479;
	@%p89 bra 	$L__BB3_76;
	and.b16  	%rs16, %rs26, 255;
	setp.ne.s16 	%p90, %rs16, 0;
	@%p90 bra 	$L__BB3_75;
	cvt.rzi.s32.f64 	%r672, %fd197;
	shl.b32 	%r673, %r858, 7;
	add.s32 	%r674, %r673, %r4;
	mul.wide.s32 	%rd202, %r674, 4;
	add.s64 	%rd203, %rd2, %rd202;
	st.global.u32 	[%rd203], %r672;
$L__BB3_165:
	add.s32 	%r858, %r858, 1;
	setp.eq.s32 	%p91, %r858, %r478;
	@%p91 bra 	$L__BB3_353;
	bra.uni 	$L__BB3_4;
$L__BB3_166:
	and.b32  	%r232, %r478, 3;
	setp.lt.u32 	%p4, %r478, 4;
	mov.b32 	%r1026, 0;
	@%p4 bra 	$L__BB3_177;
	and.b32  	%r1026, %r478, 2147483644;
	mov.b32 	%r1023, 0;
$L__BB3_168:
	shl.b32 	%r491, %r1023, 7;
	add.s32 	%r467, %r491, %r4;
	setp.ge.s32 	%p5, %r467, %r2;
	mul.wide.s32 	%rd57, %r467, 4;
	add.s64 	%rd45, %rd2, %rd57;
	@%p5 bra 	$L__BB3_170;
	{ // callseq 28, 0
	.param .b64 param0;
	st.param.b64 	[param0], %rd3;
	.param .b64 retval0;
	call.uni (retval0), 
	malloc, 
	(
	param0
	);
	ld.param.b64 	%rd58, [retval0];
	} // callseq 28
	{ // callseq 29, 0
	.param .b64 param0;
	st.param.b64 	[param0], %rd3;
	.param .b64 retval0;
	call.uni (retval0), 
	malloc, 
	(
	param0
	);
	ld.param.b64 	%rd60, [retval0];
	} // callseq 29
	mov.b32 	%r492, 0;
	st.global.u32 	[%rd45], %r492;
$L__BB3_170:
	add.s32 	%r493, %r467, 128;
	setp.ge.s32 	%p6, %r493, %r2;
	@%p6 bra 	$L__BB3_172;
	{ // callseq 30, 0
	.param .b64 param0;
	st.param.b64 	[param0], %rd3;
	.param .b64 retval0;
	call.uni (retval0), 
	malloc, 
	(
	param0
	);
	ld.param.b64 	%rd62, [retval0];
	} // callseq 30
	{ // callseq 31, 0
	.param .b64 param0;
	st.param.b64 	[param0], %rd3;
	.param .b64 retval0;
	call.uni (retval0), 
	malloc, 
	(
	param0
	);
	ld.param.b64 	%rd64, [retval0];
	} // callseq 31
	mov.b32 	%r494, 0;
	st.global.u32 	[%rd45+512], %r494;
$L__BB3_172:
	add.s32 	%r495, %r467, 256;
	setp.ge.s32 	%p7, %r495, %r2;
	@%p7 bra 	$L__BB3_174;
	{ // callseq 32, 0
	.param .b64 param0;
	st.param.b64 	[param0], %rd3;
	.param .b64 retval0;
	call.uni (retval0), 
	malloc, 
	(
	param0
	);
	ld.param.b64 	%rd66, [retval0];
	} // callseq 32
	{ // callseq 33, 0
	.param .b64 param0;
	st.param.b64 	[param0], %rd3;
	.param .b64 retval0;
	call.uni (retval0), 
	malloc, 
	(
	param0
	);
	ld.param.b64 	%rd68, [retval0];
	} // callseq 33
	mov.b32 	%r496, 0;
	st.global.u32 	[%rd45+1024], %r496;
$L__BB3_174:
	add.s32 	%r497, %r467, 384;
	setp.ge.s32 	%p8, %r497, %r2;
	@%p8 bra 	$L__BB3_176;
	{ // callseq 34, 0
	.param .b64 param0;
	st.param.b64 	[param0], %rd3;
	.param .b64 retval0;
	call.uni (retval0), 
	malloc, 
	(
	param0
	);
	ld.param.b64 	%rd70, [retval0];
	} // callseq 34
	{ // callseq 35, 0
	.param .b64 param0;
	st.param.b64 	[param0], %rd3;
	.param .b64 retval0;
	call.uni (retval0), 
	malloc, 
	(
	param0
	);
	ld.param.b64 	%rd72, [retval0];
	} // callseq 35
	mov.b32 	%r498, 0;
	st.global.u32 	[%rd45+1536], %r498;
$L__BB3_176:
	add.s32 	%r1023, %r1023, 4;
	setp.eq.s32 	%p9, %r1023, %r1026;
	@%p9 bra 	$L__BB3_177;
	bra.uni 	$L__BB3_168;
$L__BB3_177:
	setp.eq.s32 	%p10, %r232, 0;
	@%p10 bra 	$L__BB3_353;
	mov.b32 	%r1028, 0;
$L__BB3_179:
	.pragma "nounroll";
	shl.b32 	%r500, %r1026, 7;
	add.s32 	%r475, %r500, %r4;
	setp.ge.s32 	%p11, %r475, %r2;
	@%p11 bra 	$L__BB3_181;
	{ // callseq 36, 0
	.param .b64 param0;
	st.param.b64 	[param0], %rd3;
	.param .b64 retval0;
	call.uni (retval0), 
	malloc, 
	(
	param0
	);
	ld.param.b64 	%rd74, [retval0];
	} // callseq 36
	{ // callseq 37, 0
	.param .b64 param0;
	st.param.b64 	[param0], %rd3;
	.param .b64 retval0;
	call.uni (retval0), 
	malloc, 
	(
	param0
	);
	ld.param.b64 	%rd76, [retval0];
	} // callseq 37
	mul.wide.s32 	%rd78, %r475, 4;
	add.s64 	%rd79, %rd2, %rd78;
	mov.b32 	%r501, 0;
	st.global.u32 	[%rd79], %r501;
$L__BB3_181:
	add.s32 	%r1026, %r1026, 1;
	add.s32 	%r1028, %r1028, 1;
	setp.ne.s32 	%p12, %r1028, %r232;
	@%p12 bra 	$L__BB3_179;
	bra.uni 	$L__BB3_353;
$L__BB3_182:
	setp.lt.s32 	%p92, %r478, 1;
	@%p92 bra 	$L__BB3_353;
	mov.u32 	%r234, %tid.x;
	mul.wide.s32 	%rd24, %r479, 4;
	setp.lt.s32 	%p93, %r479, 1;
	add.s32 	%r235, %r479, -1;
	@%p93 bra 	$L__BB3_345;
	and.b32  	%r236, %r479, 7;
	add.s32 	%r237, %r236, -1;
	and.b32  	%r238, %r479, 3;
	and.b32  	%r239, %r479, 15;
	add.s32 	%r240, %r239, -1;
	and.b32  	%r241, %r479, 2147483640;
	and.b32  	%r242, %r479, 2147483632;
	mov.b32 	%r940, 0;
$L__BB3_185:
	setp.lt.u32 	%p100, %r235, 7;
	shl.b32 	%r689, %r940, 7;
	add.s32 	%r690, %r689, %r234;
	add.s32 	%r691, %r690, %r3;
	mul.lo.s32 	%r692, %r691, %r479;
	{ // callseq 54, 0
	.param .b64 param0;
	st.param.b64 	[param0], %rd24;
	.param .b64 retval0;
	call.uni (retval0), 
	malloc, 
	(
	param0
	);
	ld.param.b64 	%rd239, [retval0];
	} // callseq 54
	add.s32 	%r693, %r235, %r692;
	cvta.to.global.u64 	%rd240, %rd46;
	mul.wide.s32 	%rd241, %r693, 4;
	add.s64 	%rd26, %rd240, %rd241;
	mul.wide.s32 	%rd242, %r692, 4;
	add.s64 	%rd27, %rd240, %rd242;
	mov.f64 	%fd216, 0d0000000000000000;
	mov.b32 	%r967, 0;
	@%p100 bra 	$L__BB3_212;
	mov.f64 	%fd216, 0d0000000000000000;
	mov.b32 	%r941, 0;
$L__BB3_187:
	.pragma "nounroll";
	setp.eq.s32 	%p101, %r941, %r235;
	@%p101 bra 	$L__BB3_189;
	mul.wide.s32 	%rd243, %r941, 4;
	add.s64 	%rd244, %rd27, %rd243;
	ld.global.u32 	%r943, [%rd244];
	ld.global.u32 	%r942, [%rd244+4];
	bra.uni 	$L__BB3_190;
$L__BB3_189:
	ld.global.u32 	%r943, [%rd26];
	ld.global.u32 	%r942, [%rd27];
$L__BB3_190:
	mad.lo.s32 	%r695, %r943, %r479, %r942;
	mul.wide.s32 	%rd245, %r695, 8;
	add.s64 	%rd246, %rd1, %rd245;
	ld.global.f64 	%fd142, [%rd246];
	add.f64 	%fd51, %fd216, %fd142;
	mul.wide.u32 	%rd247, %r941, 4;
	add.s64 	%rd28, %rd239, %rd247;
	st.u32 	[%rd28], %r943;
	add.s32 	%r696, %r479, -2;
	setp.eq.s32 	%p102, %r941, %r696;
	mul.wide.s32 	%rd248, %r941, 4;
	add.s64 	%rd29, %rd27, %rd248;
	@%p102 bra 	$L__BB3_192;
	ld.global.u32 	%r945, [%rd29+4];
	ld.global.u32 	%r944, [%rd29+8];
	bra.uni 	$L__BB3_193;
$L__BB3_192:
	ld.global.u32 	%r945, [%rd26];
	ld.global.u32 	%r944, [%rd27];
$L__BB3_193:
	mad.lo.s32 	%r697, %r945, %r479, %r944;
	mul.wide.s32 	%rd249, %r697, 8;
	add.s64 	%rd250, %rd1, %rd249;
	ld.global.f64 	%fd143, [%rd250];
	add.f64 	%fd52, %fd51, %fd143;
	st.u32 	[%rd28+4], %r945;
	add.s32 	%r698, %r479, -3;
	setp.eq.s32 	%p103, %r941, %r698;
	@%p103 bra 	$L__BB3_195;
	ld.global.u32 	%r947, [%rd29+8];
	ld.global.u32 	%r946, [%rd29+12];
	bra.uni 	$L__BB3_196;
$L__BB3_195:
	ld.global.u32 	%r947, [%rd26];
	ld.global.u32 	%r946, [%rd27];
$L__BB3_196:
	mad.lo.s32 	%r699, %r947, %r479, %r946;
	mul.wide.s32 	%rd251, %r699, 8;
	add.s64 	%rd252, %rd1, %rd251;
	ld.global.f64 	%fd144, [%rd252];
	add.f64 	%fd53, %fd52, %fd144;
	st.u32 	[%rd28+8], %r947;
	add.s32 	%r700, %r479, -4;
	setp.eq.s32 	%p104, %r941, %r700;
	@%p104 bra 	$L__BB3_198;
	ld.global.u32 	%r949, [%rd29+12];
	ld.global.u32 	%r948, [%rd29+16];
	bra.uni 	$L__BB3_199;
$L__BB3_198:
	ld.global.u32 	%r949, [%rd26];
	ld.global.u32 	%r948, [%rd27];
$L__BB3_199:
	mad.lo.s32 	%r701, %r949, %r479, %r948;
	mul.wide.s32 	%rd253, %r701, 8;
	add.s64 	%rd254, %rd1, %rd253;
	ld.global.f64 	%fd145, [%rd254];
	add.f64 	%fd54, %fd53, %fd145;
	st.u32 	[%rd28+12], %r949;
	add.s32 	%r702, %r479, -5;
	setp.eq.s32 	%p105, %r941, %r702;
	@%p105 bra 	$L__BB3_201;
	ld.global.u32 	%r951, [%rd29+16];
	ld.global.u32 	%r950, [%rd29+20];
	bra.uni 	$L__BB3_202;
$L__BB3_201:
	ld.global.u32 	%r951, [%rd26];
	ld.global.u32 	%r950, [%rd27];
$L__BB3_202:
	mad.lo.s32 	%r703, %r951, %r479, %r950;
	mul.wide.s32 	%rd255, %r703, 8;
	add.s64 	%rd256, %rd1, %rd255;
	ld.global.f64 	%fd146, [%rd256];
	add.f64 	%fd55, %fd54, %fd146;
	st.u32 	[%rd28+16], %r951;
	add.s32 	%r704, %r479, -6;
	setp.eq.s32 	%p106, %r941, %r704;
	@%p106 bra 	$L__BB3_204;
	ld.global.u32 	%r953, [%rd29+20];
	ld.global.u32 	%r952, [%rd29+24];
	bra.uni 	$L__BB3_205;
$L__BB3_204:
	ld.global.u32 	%r953, [%rd26];
	ld.global.u32 	%r952, [%rd27];
$L__BB3_205:
	mad.lo.s32 	%r705, %r953, %r479, %r952;
	mul.wide.s32 	%rd257, %r705, 8;
	add.s64 	%rd258, %rd1, %rd257;
	ld.global.f64 	%fd147, [%rd258];
	add.f64 	%fd56, %fd55, %fd147;
	st.u32 	[%rd28+20], %r953;
	add.s32 	%r706, %r479, -7;
	setp.eq.s32 	%p107, %r941, %r706;
	@%p107 bra 	$L__BB3_207;
	ld.global.u32 	%r955, [%rd29+24];
	ld.global.u32 	%r954, [%rd29+28];
	bra.uni 	$L__BB3_208;
$L__BB3_207:
	ld.global.u32 	%r955, [%rd26];
	ld.global.u32 	%r954, [%rd27];
$L__BB3_208:
	mad.lo.s32 	%r707, %r955, %r479, %r954;
	mul.wide.s32 	%rd259, %r707, 8;
	add.s64 	%rd260, %rd1, %rd259;
	ld.global.f64 	%fd148, [%rd260];
	add.f64 	%fd57, %fd56, %fd148;
	st.u32 	[%rd28+24], %r955;
	add.s32 	%r708, %r479, -8;
	setp.eq.s32 	%p108, %r941, %r708;
	@%p108 bra 	$L__BB3_210;
	ld.global.u32 	%r957, [%rd29+28];
	ld.global.u32 	%r956, [%rd29+32];
	bra.uni 	$L__BB3_211;
$L__BB3_210:
	ld.global.u32 	%r957, [%rd26];
	ld.global.u32 	%r956, [%rd27];
$L__BB3_211:
	mad.lo.s32 	%r709, %r957, %r479, %r956;
	mul.wide.s32 	%rd261, %r709, 8;
	add.s64 	%rd262, %rd1, %rd261;
	ld.global.f64 	%fd149, [%rd262];
	add.f64 	%fd216, %fd57, %fd149;
	st.u32 	[%rd28+28], %r957;
	add.s32 	%r941, %r941, 8;
	setp.ne.s32 	%p109, %r941, %r241;
	mov.u32 	%r967, %r241;
	@%p109 bra 	$L__BB3_187;
$L__BB3_212:
	setp.eq.s32 	%p110, %r236, 0;
	@%p110 bra 	$L__BB3_241;
	setp.lt.u32 	%p111, %r237, 3;
	@%p111 bra 	$L__BB3_227;
	setp.eq.s32 	%p112, %r967, %r235;
	@%p112 bra 	$L__BB3_216;
	mul.wide.u32 	%rd263, %r967, 4;
	add.s64 	%rd264, %rd27, %rd263;
	ld.global.u32 	%r960, [%rd264];
	ld.global.u32 	%r959, [%rd264+4];
	bra.uni 	$L__BB3_217;
$L__BB3_216:
	ld.global.u32 	%r960, [%rd26];
	ld.global.u32 	%r959, [%rd27];
$L__BB3_217:
	mad.lo.s32 	%r710, %r960, %r479, %r959;
	mul.wide.s32 	%rd265, %r710, 8;
	add.s64 	%rd266, %rd1, %rd265;
	ld.global.f64 	%fd151, [%rd266];
	add.f64 	%fd61, %fd216, %fd151;
	mul.wide.u32 	%rd267, %r967, 4;
	add.s64 	%rd30, %rd239, %rd267;
	st.u32 	[%rd30], %r960;
	add.s32 	%r711, %r479, -2;
	setp.eq.s32 	%p113, %r967, %r711;
	add.s64 	%rd31, %rd27, %rd267;
	@%p113 bra 	$L__BB3_219;
	ld.global.u32 	%r962, [%rd31+4];
	ld.global.u32 	%r961, [%rd31+8];
	bra.uni 	$L__BB3_220;
$L__BB3_219:
	ld.global.u32 	%r962, [%rd26];
	ld.global.u32 	%r961, [%rd27];
$L__BB3_220:
	mad.lo.s32 	%r712, %r962, %r479, %r961;
	mul.wide.s32 	%rd268, %r712, 8;
	add.s64 	%rd269, %rd1, %rd268;
	ld.global.f64 	%fd152, [%rd269];
	add.f64 	%fd62, %fd61, %fd152;
	st.u32 	[%rd30+4], %r962;
	add.s32 	%r713, %r479, -3;
	setp.eq.s32 	%p114, %r967, %r713;
	@%p114 bra 	$L__BB3_222;
	ld.global.u32 	%r964, [%rd31+8];
	ld.global.u32 	%r963, [%rd31+12];
	bra.uni 	$L__BB3_223;
$L__BB3_222:
	ld.global.u32 	%r964, [%rd26];
	ld.global.u32 	%r963, [%rd27];
$L__BB3_223:
	mad.lo.s32 	%r714, %r964, %r479, %r963;
	mul.wide.s32 	%rd270, %r714, 8;
	add.s64 	%rd271, %rd1, %rd270;
	ld.global.f64 	%fd153, [%rd271];
	add.f64 	%fd63, %fd62, %fd153;
	st.u32 	[%rd30+8], %r964;
	add.s32 	%r715, %r479, -4;
	setp.eq.s32 	%p115, %r967, %r715;
	@%p115 bra 	$L__BB3_225;
	ld.global.u32 	%r966, [%rd31+12];
	ld.global.u32 	%r965, [%rd31+16];
	bra.uni 	$L__BB3_226;
$L__BB3_225:
	ld.global.u32 	%r966, [%rd26];
	ld.global.u32 	%r965, [%rd27];
$L__BB3_226:
	mad.lo.s32 	%r716, %r966, %r479, %r965;
	mul.wide.s32 	%rd272, %r716, 8;
	add.s64 	%rd273, %rd1, %rd272;
	ld.global.f64 	%fd154, [%rd273];
	add.f64 	%fd216, %fd63, %fd154;
	st.u32 	[%rd30+12], %r966;
	add.s32 	%r967, %r967, 4;
$L__BB3_227:
	setp.eq.s32 	%p116, %r238, 0;
	@%p116 bra 	$L__BB3_241;
	setp.eq.s32 	%p117, %r238, 1;
	@%p117 bra 	$L__BB3_236;
	setp.eq.s32 	%p118, %r967, %r235;
	@%p118 bra 	$L__BB3_231;
	mul.wide.s32 	%rd274, %r967, 4;
	add.s64 	%rd275, %rd27, %rd274;
	ld.global.u32 	%r969, [%rd275];
	ld.global.u32 	%r968, [%rd275+4];
	bra.uni 	$L__BB3_232;
$L__BB3_231:
	ld.global.u32 	%r969, [%rd26];
	ld.global.u32 	%r968, [%rd27];
$L__BB3_232:
	mad.lo.s32 	%r717, %r969, %r479, %r968;
	mul.wide.s32 	%rd276, %r717, 8;
	add.s64 	%rd277, %rd1, %rd276;
	ld.global.f64 	%fd156, [%rd277];
	add.f64 	%fd67, %fd216, %fd156;
	mul.wide.u32 	%rd278, %r967, 4;
	add.s64 	%rd32, %rd239, %rd278;
	st.u32 	[%rd32], %r969;
	add.s32 	%r718, %r479, -2;
	setp.eq.s32 	%p119, %r967, %r718;
	@%p119 bra 	$L__BB3_234;
	mul.wide.s32 	%rd279, %r967, 4;
	add.s64 	%rd280, %rd27, %rd279;
	ld.global.u32 	%r971, [%rd280+4];
	ld.global.u32 	%r970, [%rd280+8];
	bra.uni 	$L__BB3_235;
$L__BB3_234:
	ld.global.u32 	%r971, [%rd26];
	ld.global.u32 	%r970, [%rd27];
$L__BB3_235:
	mad.lo.s32 	%r719, %r971, %r479, %r970;
	mul.wide.s32 	%rd281, %r719, 8;
	add.s64 	%rd282, %rd1, %rd281;
	ld.global.f64 	%fd157, [%rd282];
	add.f64 	%fd216, %fd67, %fd157;
	st.u32 	[%rd32+4], %r971;
	add.s32 	%r967, %r967, 2;
$L__BB3_236:
	and.b32  	%r720, %r479, 1;
	setp.eq.b32 	%p120, %r720, 1;
	not.pred 	%p121, %p120;
	@%p121 bra 	$L__BB3_241;
	setp.eq.s32 	%p122, %r967, %r235;
	@%p122 bra 	$L__BB3_239;
	mul.wide.s32 	%rd283, %r967, 4;
	add.s64 	%rd284, %rd27, %rd283;
	ld.global.u32 	%r974, [%rd284];
	ld.global.u32 	%r973, [%rd284+4];
	bra.uni 	$L__BB3_240;
$L__BB3_239:
	ld.global.u32 	%r974, [%rd26];
	ld.global.u32 	%r973, [%rd27];
$L__BB3_240:
	mad.lo.s32 	%r721, %r974, %r479, %r973;
	mul.wide.s32 	%rd285, %r721, 8;
	add.s64 	%rd286, %rd1, %rd285;
	ld.global.f64 	%fd158, [%rd286];
	add.f64 	%fd216, %fd216, %fd158;
	mul.wide.u32 	%rd287, %r967, 4;
	add.s64 	%rd288, %rd239, %rd287;
	st.u32 	[%rd288], %r974;
$L__BB3_241:
	setp.lt.u32 	%p123, %r235, 15;
	{ // callseq 55, 0
	.param .b64 param0;
	st.param.b64 	[param0], %rd24;
	.param .b64 retval0;
	call.uni (retval0), 
	malloc, 
	(
	param0
	);
	ld.param.b64 	%rd290, [retval0];
	} // callseq 55
	mov.b32 	%r977, 0;
	@%p123 bra 	$L__BB3_244;
	mov.b32 	%r975, 0;
$L__BB3_243:
	.pragma "nounroll";
	mul.wide.u32 	%rd291, %r975, 4;
	add.s64 	%rd292, %rd239, %rd291;
	ld.u32 	%r724, [%rd292];
	add.s64 	%rd293, %rd290, %rd291;
	st.u32 	[%rd293], %r724;
	ld.u32 	%r725, [%rd292+4];
	st.u32 	[%rd293+4], %r725;
	ld.u32 	%r726, [%rd292+8];
	st.u32 	[%rd293+8], %r726;
	ld.u32 	%r727, [%rd292+12];
	st.u32 	[%rd293+12], %r727;
	ld.u32 	%r728, [%rd292+16];
	st.u32 	[%rd293+16], %r728;
	ld.u32 	%r729, [%rd292+20];
	st.u32 	[%rd293+20], %r729;
	ld.u32 	%r730, [%rd292+24];
	st.u32 	[%rd293+24], %r730;
	ld.u32 	%r731, [%rd292+28];
	st.u32 	[%rd293+28], %r731;
	ld.u32 	%r732, [%rd292+32];
	st.u32 	[%rd293+32], %r732;
	ld.u32 	%r733, [%rd292+36];
	st.u32 	[%rd293+36], %r733;
	ld.u32 	%r734, [%rd292+40];
	st.u32 	[%rd293+40], %r734;
	ld.u32 	%r735, [%rd292+44];
	st.u32 	[%rd293+44], %r735;
	ld.u32 	%r736, [%rd292+48];
	st.u32 	[%rd293+48], %r736;
	ld.u32 	%r737, [%rd292+52];
	st.u32 	[%rd293+52], %r737;
	ld.u32 	%r738, [%rd292+56];
	st.u32 	[%rd293+56], %r738;
	ld.u32 	%r739, [%rd292+60];
	st.u32 	[%rd293+60], %r739;
	add.s32 	%r975, %r975, 16;
	setp.ne.s32 	%p124, %r975, %r242;
	mov.u32 	%r977, %r242;
	@%p124 bra 	$L__BB3_243;
$L__BB3_244:
	setp.eq.s32 	%p125, %r239, 0;
	@%p125 bra 	$L__BB3_254;
	setp.lt.u32 	%p126, %r240, 7;
	@%p126 bra 	$L__BB3_247;
	mul.wide.u32 	%rd294, %r977, 4;
	add.s64 	%rd295, %rd239, %rd294;
	ld.u32 	%r740, [%rd295];
	add.s64 	%rd296, %rd290, %rd294;
	st.u32 	[%rd296], %r740;
	ld.u32 	%r741, [%rd295+4];
	st.u32 	[%rd296+4], %r741;
	ld.u32 	%r742, [%rd295+8];
	st.u32 	[%rd296+8], %r742;
	ld.u32 	%r743, [%rd295+12];
	st.u32 	[%rd296+12], %r743;
	ld.u32 	%r744, [%rd295+16];
	st.u32 	[%rd296+16], %r744;
	ld.u32 	%r745, [%rd295+20];
	st.u32 	[%rd296+20], %r745;
	ld.u32 	%r746, [%rd295+24];
	st.u32 	[%rd296+24], %r746;
	ld.u32 	%r747, [%rd295+28];
	st.u32 	[%rd296+28], %r747;
	add.s32 	%r977, %r977, 8;
$L__BB3_247:
	setp.eq.s32 	%p127, %r236, 0;
	@%p127 bra 	$L__BB3_254;
	setp.lt.u32 	%p128, %r237, 3;
	@%p128 bra 	$L__BB3_250;
	mul.wide.u32 	%rd297, %r977, 4;
	add.s64 	%rd298, %rd239, %rd297;
	ld.u32 	%r748, [%rd298];
	add.s64 	%rd299, %rd290, %rd297;
	st.u32 	[%rd299], %r748;
	ld.u32 	%r749, [%rd298+4];
	st.u32 	[%rd299+4], %r749;
	ld.u32 	%r750, [%rd298+8];
	st.u32 	[%rd299+8], %r750;
	ld.u32 	%r751, [%rd298+12];
	st.u32 	[%rd299+12], %r751;
	add.s32 	%r977, %r977, 4;
$L__BB3_250:
	setp.eq.s32 	%p129, %r238, 0;
	@%p129 bra 	$L__BB3_254;
	setp.eq.s32 	%p130, %r238, 1;
	mul.wide.u32 	%rd300, %r977, 4;
	add.s64 	%rd34, %rd239, %rd300;
	ld.u32 	%r752, [%rd34];
	add.s64 	%rd35, %rd290, %rd300;
	st.u32 	[%rd35], %r752;
	@%p130 bra 	$L__BB3_254;
	setp.eq.s32 	%p131, %r238, 2;
	ld.u32 	%r753, [%rd34+4];
	st.u32 	[%rd35+4], %r753;
	@%p131 bra 	$L__BB3_254;
	ld.u32 	%r754, [%rd34+8];
	st.u32 	[%rd35+8], %r754;
$L__BB3_254:
	mul.wide.u32 	%rd301, %r235, 4;
	add.s64 	%rd36, %rd239, %rd301;
$L__BB3_255:
	mov.b16 	%rs28, 0;
	mov.b32 	%r979, 0;
$L__BB3_256:
	setp.eq.s32 	%p132, %r979, %r235;
	@%p132 bra 	$L__BB3_258;
	mul.wide.u32 	%rd302, %r979, 4;
	add.s64 	%rd303, %rd239, %rd302;
	ld.u32 	%r756, [%rd303];
	ld.u32 	%r757, [%rd303+4];
	st.u32 	[%rd303], %r757;
	st.u32 	[%rd303+4], %r756;
	bra.uni 	$L__BB3_259;
$L__BB3_258:
	ld.u32 	%r758, [%rd36];
	ld.u32 	%r759, [%rd239];
	st.u32 	[%rd36], %r759;
	st.u32 	[%rd239], %r758;
$L__BB3_259:
	setp.lt.u32 	%p133, %r235, 7;
	mov.f64 	%fd215, 0d0000000000000000;
	mov.b32 	%r1006, 0;
	@%p133 bra 	$L__BB3_286;
	mov.f64 	%fd215, 0d0000000000000000;
	mov.b32 	%r980, 0;
$L__BB3_261:
	.pragma "nounroll";
	setp.eq.s32 	%p134, %r980, %r235;
	mul.wide.u32 	%rd304, %r980, 4;
	add.s64 	%rd37, %rd239, %rd304;
	@%p134 bra 	$L__BB3_263;
	ld.u32 	%r982, [%rd37];
	ld.u32 	%r981, [%rd37+4];
	bra.uni 	$L__BB3_264;
$L__BB3_263:
	ld.u32 	%r982, [%rd36];
	ld.u32 	%r981, [%rd239];
$L__BB3_264:
	mad.lo.s32 	%r762, %r982, %r479, %r981;
	mul.wide.s32 	%rd305, %r762, 8;
	add.s64 	%rd306, %rd1, %rd305;
	ld.global.f64 	%fd162, [%rd306];
	add.f64 	%fd76, %fd215, %fd162;
	add.s32 	%r763, %r479, -2;
	setp.eq.s32 	%p135, %r980, %r763;
	@%p135 bra 	$L__BB3_266;
	ld.u32 	%r984, [%rd37+4];
	ld.u32 	%r983, [%rd37+8];
	bra.uni 	$L__BB3_267;
$L__BB3_266:
	ld.u32 	%r984, [%rd36];
	ld.u32 	%r983, [%rd239];
$L__BB3_267:
	mad.lo.s32 	%r764, %r984, %r479, %r983;
	mul.wide.s32 	%rd307, %r764, 8;
	add.s64 	%rd308, %rd1, %rd307;
	ld.global.f64 	%fd163, [%rd308];
	add.f64 	%fd77, %fd76, %fd163;
	add.s32 	%r765, %r479, -3;
	setp.eq.s32 	%p136, %r980, %r765;
	@%p136 bra 	$L__BB3_269;
	ld.u32 	%r986, [%rd37+8];
	ld.u32 	%r985, [%rd37+12];
	bra.uni 	$L__BB3_270;
$L__BB3_269:
	ld.u32 	%r986, [%rd36];
	ld.u32 	%r985, [%rd239];
$L__BB3_270:
	mad.lo.s32 	%r766, %r986, %r479, %r985;
	mul.wide.s32 	%rd309, %r766, 8;
	add.s64 	%rd310, %rd1, %rd309;
	ld.global.f64 	%fd164, [%rd310];
	add.f64 	%fd78, %fd77, %fd164;
	add.s32 	%r767, %r479, -4;
	setp.eq.s32 	%p137, %r980, %r767;
	@%p137 bra 	$L__BB3_272;
	ld.u32 	%r988, [%rd37+12];
	ld.u32 	%r987, [%rd37+16];
	bra.uni 	$L__BB3_273;
$L__BB3_272:
	ld.u32 	%r988, [%rd36];
	ld.u32 	%r987, [%rd239];
$L__BB3_273:
	mad.lo.s32 	%r768, %r988, %r479, %r987;
	mul.wide.s32 	%rd311, %r768, 8;
	add.s64 	%rd312, %rd1, %rd311;
	ld.global.f64 	%fd165, [%rd312];
	add.f64 	%fd79, %fd78, %fd165;
	add.s32 	%r769, %r479, -5;
	setp.eq.s32 	%p138, %r980, %r769;
	@%p138 bra 	$L__BB3_275;
	ld.u32 	%r990, [%rd37+16];
	ld.u32 	%r989, [%rd37+20];
	bra.uni 	$L__BB3_276;
$L__BB3_275:
	ld.u32 	%r990, [%rd36];
	ld.u32 	%r989, [%rd239];
$L__BB3_276:
	mad.lo.s32 	%r770, %r990, %r479, %r989;
	mul.wide.s32 	%rd313, %r770, 8;
	add.s64 	%rd314, %rd1, %rd313;
	ld.global.f64 	%fd166, [%rd314];
	add.f64 	%fd80, %fd79, %fd166;
	add.s32 	%r771, %r479, -6;
	setp.eq.s32 	%p139, %r980, %r771;
	@%p139 bra 	$L__BB3_278;
	ld.u32 	%r992, [%rd37+20];
	ld.u32 	%r991, [%rd37+24];
	bra.uni 	$L__BB3_279;
$L__BB3_278:
	ld.u32 	%r992, [%rd36];
	ld.u32 	%r991, [%rd239];
$L__BB3_279:
	mad.lo.s32 	%r772, %r992, %r479, %r991;
	mul.wide.s32 	%rd315, %r772, 8;
	add.s64 	%rd316, %rd1, %rd315;
	ld.global.f64 	%fd167, [%rd316];
	add.f64 	%fd81, %fd80, %fd167;
	add.s32 	%r773, %r479, -7;
	setp.eq.s32 	%p140, %r980, %r773;
	@%p140 bra 	$L__BB3_281;
	ld.u32 	%r994, [%rd37+24];
	ld.u32 	%r993, [%rd37+28];
	bra.uni 	$L__BB3_282;
$L__BB3_281:
	ld.u32 	%r994, [%rd36];
	ld.u32 	%r993, [%rd239];
$L__BB3_282:
	mad.lo.s32 	%r774, %r994, %r479, %r993;
	mul.wide.s32 	%rd317, %r774, 8;
	add.s64 	%rd318, %rd1, %rd317;
	ld.global.f64 	%fd168, [%rd318];
	add.f64 	%fd82, %fd81, %fd168;
	add.s32 	%r775, %r479, -8;
	setp.eq.s32 	%p141, %r980, %r775;
	@%p141 bra 	$L__BB3_284;
	ld.u32 	%r996, [%rd37+28];
	ld.u32 	%r995, [%rd37+32];
	bra.uni 	$L__BB3_285;
$L__BB3_284:
	ld.u32 	%r996, [%rd36];
	ld.u32 	%r995, [%rd239];
$L__BB3_285:
	mad.lo.s32 	%r776, %r996, %r479, %r995;
	mul.wide.s32 	%rd319, %r776, 8;
	add.s64 	%rd320, %rd1, %rd319;
	ld.global.f64 	%fd169, [%rd320];
	add.f64 	%fd215, %fd82, %fd169;
	add.s32 	%r980, %r980, 8;
	setp.ne.s32 	%p142, %r980, %r241;
	mov.u32 	%r1006, %r241;
	@%p142 bra 	$L__BB3_261;
$L__BB3_286:
	setp.eq.s32 	%p143, %r236, 0;
	@%p143 bra 	$L__BB3_315;
	setp.lt.u32 	%p144, %r237, 3;
	@%p144 bra 	$L__BB3_301;
	setp.eq.s32 	%p145, %r1006, %r235;
	mul.wide.u32 	%rd321, %r1006, 4;
	add.s64 	%rd38, %rd239, %rd321;
	@%p145 bra 	$L__BB3_290;
	ld.u32 	%r999, [%rd38];
	ld.u32 	%r998, [%rd38+4];
	bra.uni 	$L__BB3_291;
$L__BB3_290:
	ld.u32 	%r999, [%rd36];
	ld.u32 	%r998, [%rd239];
$L__BB3_291:
	mad.lo.s32 	%r777, %r999, %r479, %r998;
	mul.wide.s32 	%rd322, %r777, 8;
	add.s64 	%rd323, %rd1, %rd322;
	ld.global.f64 	%fd171, [%rd323];
	add.f64 	%fd86, %fd215, %fd171;
	add.s32 	%r778, %r479, -2;
	setp.eq.s32 	%p146, %r1006, %r778;
	@%p146 bra 	$L__BB3_293;
	ld.u32 	%r1001, [%rd38+4];
	ld.u32 	%r1000, [%rd38+8];
	bra.uni 	$L__BB3_294;
$L__BB3_293:
	ld.u32 	%r1001, [%rd36];
	ld.u32 	%r1000, [%rd239];
$L__BB3_294:
	mad.lo.s32 	%r779, %r1001, %r479, %r1000;
	mul.wide.s32 	%rd324, %r779, 8;
	add.s64 	%rd325, %rd1, %rd324;
	ld.global.f64 	%fd172, [%rd325];
	add.f64 	%fd87, %fd86, %fd172;
	add.s32 	%r780, %r479, -3;
	setp.eq.s32 	%p147, %r1006, %r780;
	@%p147 bra 	$L__BB3_296;
	ld.u32 	%r1003, [%rd38+8];
	ld.u32 	%r1002, [%rd38+12];
	bra.uni 	$L__BB3_297;
$L__BB3_296:
	ld.u32 	%r1003, [%rd36];
	ld.u32 	%r1002, [%rd239];
$L__BB3_297:
	mad.lo.s32 	%r781, %r1003, %r479, %r1002;
	mul.wide.s32 	%rd326, %r781, 8;
	add.s64 	%rd327, %rd1, %rd326;
	ld.global.f64 	%fd173, [%rd327];
	add.f64 	%fd88, %fd87, %fd173;
	add.s32 	%r782, %r479, -4;
	setp.eq.s32 	%p148, %r1006, %r782;
	@%p148 bra 	$L__BB3_299;
	ld.u32 	%r1005, [%rd38+12];
	ld.u32 	%r1004, [%rd38+16];
	bra.uni 	$L__BB3_300;
$L__BB3_299:
	ld.u32 	%r1005, [%rd36];
	ld.u32 	%r1004, [%rd239];
$L__BB3_300:
	mad.lo.s32 	%r783, %r1005, %r479, %r1004;
	mul.wide.s32 	%rd328, %r783, 8;
	add.s64 	%rd329, %rd1, %rd328;
	ld.global.f64 	%fd174, [%rd329];
	add.f64 	%fd215, %fd88, %fd174;
	add.s32 	%r1006, %r1006, 4;
$L__BB3_301:
	setp.eq.s32 	%p149, %r238, 0;
	@%p149 bra 	$L__BB3_315;
	setp.eq.s32 	%p150, %r238, 1;
	@%p150 bra 	$L__BB3_310;
	setp.eq.s32 	%p151, %r1006, %r235;
	mul.wide.u32 	%rd330, %r1006, 4;
	add.s64 	%rd39, %rd239, %rd330;
	@%p151 bra 	$L__BB3_305;
	ld.u32 	%r1008, [%rd39];
	ld.u32 	%r1007, [%rd39+4];
	bra.uni 	$L__BB3_306;
$L__BB3_305:
	ld.u32 	%r1008, [%rd36];
	ld.u32 	%r1007, [%rd239];
$L__BB3_306:
	mad.lo.s32 	%r784, %r1008, %r479, %r1007;
	mul.wide.s32 	%rd331, %r784, 8;
	add.s64 	%rd332, %rd1, %rd331;
	ld.global.f64 	%fd176, [%rd332];
	add.f64 	%fd92, %fd215, %fd176;
	add.s32 	%r785, %r479, -2;
	setp.eq.s32 	%p152, %r1006, %r785;
	@%p152 bra 	$L__BB3_308;
	ld.u32 	%r1010, [%rd39+4];
	ld.u32 	%r1009, [%rd39+8];
	bra.uni 	$L__BB3_309;
$L__BB3_308:
	ld.u32 	%r1010, [%rd36];
	ld.u32 	%r1009, [%rd239];
$L__BB3_309:
	mad.lo.s32 	%r786, %r1010, %r479, %r1009;
	mul.wide.s32 	%rd333, %r786, 8;
	add.s64 	%rd334, %rd1, %rd333;
	ld.global.f64 	%fd177, [%rd334];
	add.f64 	%fd215, %fd92, %fd177;
	add.s32 	%r1006, %r1006, 2;
$L__BB3_310:
	and.b32  	%r787, %r479, 1;
	setp.eq.b32 	%p153, %r787, 1;
	not.pred 	%p154, %p153;
	@%p154 bra 	$L__BB3_315;
	setp.eq.s32 	%p155, %r1006, %r235;
	@%p155 bra 	$L__BB3_313;
	mul.wide.u32 	%rd335, %r1006, 4;
	add.s64 	%rd336, %rd239, %rd335;
	ld.u32 	%r1013, [%rd336];
	ld.u32 	%r1012, [%rd336+4];
	bra.uni 	$L__BB3_314;
$L__BB3_313:
	ld.u32 	%r1013, [%rd36];
	ld.u32 	%r1012, [%rd239];
$L__BB3_314:
	mad.lo.s32 	%r788, %r1013, %r479, %r1012;
	mul.wide.s32 	%rd337, %r788, 8;
	add.s64 	%rd338, %rd1, %rd337;
	ld.global.f64 	%fd178, [%rd338];
	add.f64 	%fd215, %fd215, %fd178;
$L__BB3_315:
	setp.lt.f64 	%p156, %fd215, %fd216;
	@%p156 bra 	$L__BB3_329;
	setp.lt.u32 	%p157, %r235, 15;
	mov.b32 	%r1016, 0;
	@%p157 bra 	$L__BB3_319;
	mov.b32 	%r1014, 0;
$L__BB3_318:
	.pragma "nounroll";
	mul.wide.u32 	%rd339, %r1014, 4;
	add.s64 	%rd340, %rd290, %rd339;
	ld.u32 	%r791, [%rd340];
	add.s64 	%rd341, %rd239, %rd339;
	st.u32 	[%rd341], %r791;
	ld.u32 	%r792, [%rd340+4];
	st.u32 	[%rd341+4], %r792;
	ld.u32 	%r793, [%rd340+8];
	st.u32 	[%rd341+8], %r793;
	ld.u32 	%r794, [%rd340+12];
	st.u32 	[%rd341+12], %r794;
	ld.u32 	%r795, [%rd340+16];
	st.u32 	[%rd341+16], %r795;
	ld.u32 	%r796, [%rd340+20];
	st.u32 	[%rd341+20], %r796;
	ld.u32 	%r797, [%rd340+24];
	st.u32 	[%rd341+24], %r797;
	ld.u32 	%r798, [%rd340+28];
	st.u32 	[%rd341+28], %r798;
	ld.u32 	%r799, [%rd340+32];
	st.u32 	[%rd341+32], %r799;
	ld.u32 	%r800, [%rd340+36];
	st.u32 	[%rd341+36], %r800;
	ld.u32 	%r801, [%rd340+40];
	st.u32 	[%rd341+40], %r801;
	ld.u32 	%r802, [%rd340+44];
	st.u32 	[%rd341+44], %r802;
	ld.u32 	%r803, [%rd340+48];
	st.u32 	[%rd341+48], %r803;
	ld.u32 	%r804, [%rd340+52];
	st.u32 	[%rd341+52], %r804;
	ld.u32 	%r805, [%rd340+56];
	st.u32 	[%rd341+56], %r805;
	ld.u32 	%r806, [%rd340+60];
	st.u32 	[%rd341+60], %r806;
	add.s32 	%r1014, %r1014, 16;
	setp.ne.s32 	%p158, %r1014, %r242;
	mov.u32 	%r1016, %r242;
	@%p158 bra 	$L__BB3_318;
$L__BB3_319:
	setp.eq.s32 	%p159, %r239, 0;
	@%p159 bra 	$L__BB3_342;
	setp.lt.u32 	%p160, %r240, 7;
	@%p160 bra 	$L__BB3_322;
	mul.wide.u32 	%rd342, %r1016, 4;
	add.s64 	%rd343, %rd290, %rd342;
	ld.u32 	%r807, [%rd343];
	add.s64 	%rd344, %rd239, %rd342;
	st.u32 	[%rd344], %r807;
	ld.u32 	%r808, [%rd343+4];
	st.u32 	[%rd344+4], %r808;
	ld.u32 	%r809, [%rd343+8];
	st.u32 	[%rd344+8], %r809;
	ld.u32 	%r810, [%rd343+12];
	st.u32 	[%rd344+12], %r810;
	ld.u32 	%r811, [%rd343+16];
	st.u32 	[%rd344+16], %r811;
	ld.u32 	%r812, [%rd343+20];
	st.u32 	[%rd344+20], %r812;
	ld.u32 	%r813, [%rd343+24];
	st.u32 	[%rd344+24], %r813;
	ld.u32 	%r814, [%rd343+28];
	st.u32 	[%rd344+28], %r814;
	add.s32 	%r1016, %r1016, 8;
$L__BB3_322:
	@%p143 bra 	$L__BB3_342;
	setp.lt.u32 	%p162, %r237, 3;
	@%p162 bra 	$L__BB3_325;
	mul.wide.u32 	%rd345, %r1016, 4;
	add.s64 	%rd346, %rd290, %rd345;
	ld.u32 	%r815, [%rd346];
	add.s64 	%rd347, %rd239, %rd345;
	st.u32 	[%rd347], %r815;
	ld.u32 	%r816, [%rd346+4];
	st.u32 	[%rd347+4], %r816;
	ld.u32 	%r817, [%rd346+8];
	st.u32 	[%rd347+8], %r817;
	ld.u32 	%r818, [%rd346+12];
	st.u32 	[%rd347+12], %r818;
	add.s32 	%r1016, %r1016, 4;
$L__BB3_325:
	setp.eq.s32 	%p163, %r238, 0;
	@%p163 bra 	$L__BB3_342;
	setp.eq.s32 	%p164, %r238, 1;
	mul.wide.u32 	%rd348, %r1016, 4;
	add.s64 	%rd40, %rd290, %rd348;
	ld.u32 	%r819, [%rd40];
	add.s64 	%rd41, %rd239, %rd348;
	st.u32 	[%rd41], %r819;
	@%p164 bra 	$L__BB3_342;
	setp.eq.s32 	%p165, %r238, 2;
	ld.u32 	%r820, [%rd40+4];
	st.u32 	[%rd41+4], %r820;
	@%p165 bra 	$L__BB3_342;
	ld.u32 	%r821, [%rd40+8];
	st.u32 	[%rd41+8], %r821;
	bra.uni 	$L__BB3_342;
$L__BB3_329:
	setp.lt.u32 	%p166, %r235, 15;
	mov.b32 	%r1020, 0;
	@%p166 bra 	$L__BB3_332;
	mov.b32 	%r1018, 0;
$L__BB3_331:
	.pragma "nounroll";
	mul.wide.u32 	%rd349, %r1018, 4;
	add.s64 	%rd350, %rd239, %rd349;
	ld.u32 	%r824, [%rd350];
	add.s64 	%rd351, %rd27, %rd349;
	st.global.u32 	[%rd351], %r824;
	add.s64 	%rd352, %rd290, %rd349;
	st.u32 	[%rd352], %r824;
	ld.u32 	%r825, [%rd350+4];
	st.global.u32 	[%rd351+4], %r825;
	st.u32 	[%rd352+4], %r825;
	ld.u32 	%r826, [%rd350+8];
	st.global.u32 	[%rd351+8], %r826;
	st.u32 	[%rd352+8], %r826;
	ld.u32 	%r827, [%rd350+12];
	st.global.u32 	[%rd351+12], %r827;
	st.u32 	[%rd352+12], %r827;
	ld.u32 	%r828, [%rd350+16];
	st.global.u32 	[%rd351+16], %r828;
	st.u32 	[%rd352+16], %r828;
	ld.u32 	%r829, [%rd350+20];
	st.global.u32 	[%rd351+20], %r829;
	st.u32 	[%rd352+20], %r829;
	ld.u32 	%r830, [%rd350+24];
	st.global.u32 	[%rd351+24], %r830;
	st.u32 	[%rd352+24], %r830;
	ld.u32 	%r831, [%rd350+28];
	st.global.u32 	[%rd351+28], %r831;
	st.u32 	[%rd352+28], %r831;
	ld.u32 	%r832, [%rd350+32];
	st.global.u32 	[%rd351+32], %r832;
	st.u32 	[%rd352+32], %r832;
	ld.u32 	%r833, [%rd350+36];
	st.global.u32 	[%rd351+36], %r833;
	st.u32 	[%rd352+36], %r833;
	ld.u32 	%r834, [%rd350+40];
	st.global.u32 	[%rd351+40], %r834;
	st.u32 	[%rd352+40], %r834;
	ld.u32 	%r835, [%rd350+44];
	st.global.u32 	[%rd351+44], %r835;
	st.u32 	[%rd352+44], %r835;
	ld.u32 	%r836, [%rd350+48];
	st.global.u32 	[%rd351+48], %r836;
	st.u32 	[%rd352+48], %r836;
	ld.u32 	%r837, [%rd350+52];
	st.global.u32 	[%rd351+52], %r837;
	st.u32 	[%rd352+52], %r837;
	ld.u32 	%r838, [%rd350+56];
	st.global.u32 	[%rd351+56], %r838;
	st.u32 	[%rd352+56], %r838;
	ld.u32 	%r839, [%rd350+60];
	st.global.u32 	[%rd351+60], %r839;
	st.u32 	[%rd352+60], %r839;
	add.s32 	%r1018, %r1018, 16;
	setp.ne.s32 	%p167, %r1018, %r242;
	mov.u32 	%r1020, %r242;
	@%p167 bra 	$L__BB3_331;
$L__BB3_332:
	setp.eq.s32 	%p168, %r239, 0;
	mov.b16 	%rs28, 1;
	mov.f64 	%fd216, %fd215;
	@%p168 bra 	$L__BB3_342;
	setp.lt.u32 	%p169, %r240, 7;
	@%p169 bra 	$L__BB3_335;
	mul.wide.u32 	%rd353, %r1020, 4;
	add.s64 	%rd354, %rd239, %rd353;
	ld.u32 	%r840, [%rd354];
	add.s64 	%rd355, %rd27, %rd353;
	st.global.u32 	[%rd355], %r840;
	add.s64 	%rd356, %rd290, %rd353;
	st.u32 	[%rd356], %r840;
	ld.u32 	%r841, [%rd354+4];
	st.global.u32 	[%rd355+4], %r841;
	st.u32 	[%rd356+4], %r841;
	ld.u32 	%r842, [%rd354+8];
	st.global.u32 	[%rd355+8], %r842;
	st.u32 	[%rd356+8], %r842;
	ld.u32 	%r843, [%rd354+12];
	st.global.u32 	[%rd355+12], %r843;
	st.u32 	[%rd356+12], %r843;
	ld.u32 	%r844, [%rd354+16];
	st.global.u32 	[%rd355+16], %r844;
	st.u32 	[%rd356+16], %r844;
	ld.u32 	%r845, [%rd354+20];
	st.global.u32 	[%rd355+20], %r845;
	st.u32 	[%rd356+20], %r845;
	ld.u32 	%r846, [%rd354+24];
	st.global.u32 	[%rd355+24], %r846;
	st.u32 	[%rd356+24], %r846;
	ld.u32 	%r847, [%rd354+28];
	st.global.u32 	[%rd355+28], %r847;
	st.u32 	[%rd356+28], %r847;
	add.s32 	%r1020, %r1020, 8;
$L__BB3_335:
	mov.f64 	%fd216, %fd215;
	@%p143 bra 	$L__BB3_342;
	setp.lt.u32 	%p171, %r237, 3;
	@%p171 bra 	$L__BB3_338;
	mul.wide.u32 	%rd357, %r1020, 4;
	add.s64 	%rd358, %rd239, %rd357;
	ld.u32 	%r848, [%rd358];
	add.s64 	%rd359, %rd27, %rd357;
	st.global.u32 	[%rd359], %r848;
	add.s64 	%rd360, %rd290, %rd357;
	st.u32 	[%rd360], %r848;
	ld.u32 	%r849, [%rd358+4];
	st.global.u32 	[%rd359+4], %r849;
	st.u32 	[%rd360+4], %r849;
	ld.u32 	%r850, [%rd358+8];
	st.global.u32 	[%rd359+8], %r850;
	st.u32 	[%rd360+8], %r850;
	ld.u32 	%r851, [%rd358+12];
	st.global.u32 	[%rd359+12], %r851;
	st.u32 	[%rd360+12], %r851;
	add.s32 	%r1020, %r1020, 4;
$L__BB3_338:
	setp.eq.s32 	%p172, %r238, 0;
	mov.f64 	%fd216, %fd215;
	@%p172 bra 	$L__BB3_342;
	setp.eq.s32 	%p173, %r238, 1;
	mul.wide.u32 	%rd361, %r1020, 4;
	add.s64 	%rd42, %rd239, %rd361;
	ld.u32 	%r852, [%rd42];
	add.s64 	%rd43, %rd27, %rd361;
	st.global.u32 	[%rd43], %r852;
	add.s64 	%rd44, %rd290, %rd361;
	st.u32 	[%rd44], %r852;
	mov.f64 	%fd216, %fd215;
	@%p173 bra 	$L__BB3_342;
	setp.eq.s32 	%p174, %r238, 2;
	ld.u32 	%r853, [%rd42+4];
	st.global.u32 	[%rd43+4], %r853;
	st.u32 	[%rd44+4], %r853;
	mov.f64 	%fd216, %fd215;
	@%p174 bra 	$L__BB3_342;
	ld.u32 	%r854, [%rd42+8];
	st.global.u32 	[%rd43+8], %r854;
	st.u32 	[%rd44+8], %r854;
	mov.f64 	%fd216, %fd215;
$L__BB3_342:
	add.s32 	%r979, %r979, 1;
	setp.ne.s32 	%p175, %r979, %r479;
	@%p175 bra 	$L__BB3_256;
	and.b16  	%rs24, %rs28, 255;
	setp.ne.s16 	%p176, %rs24, 0;
	@%p176 bra 	$L__BB3_255;
	cvt.rzi.s32.f64 	%r855, %fd216;
	shl.b32 	%r856, %r940, 7;
	add.s32 	%r857, %r856, %r234;
	mul.wide.s32 	%rd362, %r857, 4;
	add.s64 	%rd363, %rd2, %rd362;
	st.global.u32 	[%rd363], %r855;
	add.s32 	%r940, %r940, 1;
	setp.eq.s32 	%p177, %r940, %r478;
	@%p177 bra 	$L__BB3_353;
	bra.uni 	$L__BB3_185;
$L__BB3_345:
	and.b32  	%r462, %r478, 3;
	setp.lt.u32 	%p94, %r478, 4;
	mov.b32 	%r1025, 0;
	@%p94 bra 	$L__BB3_348;
	and.b32  	%r1025, %r478, 2147483644;
	mov.b32 	%r1022, 0;
$L__BB3_347:
	.pragma "nounroll";
	shl.b32 	%r677, %r1022, 7;
	add.s32 	%r678, %r677, %r234;
	{ // callseq 40, 0
	.param .b64 param0;
	st.param.b64 	[param0], %rd24;
	.param .b64 retval0;
	call.uni (retval0), 
	malloc, 
	(
	param0
	);
	ld.param.b64 	%rd204, [retval0];
	} // callseq 40
	{ // callseq 41, 0
	.param .b64 param0;
	st.param.b64 	[param0], %rd24;
	.param .b64 retval0;
	call.uni (retval0), 
	malloc, 
	(
	param0
	);
	ld.param.b64 	%rd206, [retval0];
	} // callseq 41
	mul.wide.s32 	%rd208, %r678, 4;
	add.s64 	%rd209, %rd2, %rd208;
	mov.b32 	%r679, 0;
	st.global.u32 	[%rd209], %r679;
	{ // callseq 42, 0
	.param .b64 param0;
	st.param.b64 	[param0], %rd24;
	.param .b64 retval0;
	call.uni (retval0), 
	malloc, 
	(
	param0
	);
	ld.param.b64 	%rd210, [retval0];
	} // callseq 42
	{ // callseq 43, 0
	.param .b64 param0;
	st.param.b64 	[param0], %rd24;
	.param .b64 retval0;
	call.uni (retval0), 
	malloc, 
	(
	param0
	);
	ld.param.b64 	%rd212, [retval0];
	} // callseq 43
	st.global.u32 	[%rd209+512], %r679;
	{ // callseq 44, 0
	.param .b64 param0;
	st.param.b64 	[param0], %rd24;
	.param .b64 retval0;
	call.uni (retval0), 
	malloc, 
	(
	param0
	);
	ld.param.b64 	%rd214, [retval0];
	} // callseq 44
	{ // callseq 45, 0
	.param .b64 param0;
	st.param.b64 	[param0], %rd24;
	.param .b64 retval0;
	call.uni (retval0), 
	malloc, 
	(
	param0
	);
	ld.param.b64 	%rd216, [retval0];
	} // callseq 45
	st.global.u32 	[%rd209+1024], %r679;
	{ // callseq 46, 0
	.param .b64 param0;
	st.param.b64 	[param0], %rd24;
	.param .b64 retval0;
	call.uni (retval0), 
	malloc, 
	(
	param0
	);
	ld.param.b64 	%rd218, [retval0];
	} // callseq 46
	{ // callseq 47, 0
	.param .b64 param0;
	st.param.b64 	[param0], %rd24;
	.param .b64 retval0;
	call.uni (retval0), 
	malloc, 
	(
	param0
	);
	ld.param.b64 	%rd220, [retval0];
	} // callseq 47
	st.global.u32 	[%rd209+1536], %r679;
	add.s32 	%r1022, %r1022, 4;
	setp.eq.s32 	%p95, %r1022, %r1025;
	@%p95 bra 	$L__BB3_348;
	bra.uni 	$L__BB3_347;
$L__BB3_348:
	setp.eq.s32 	%p96, %r462, 0;
	@%p96 bra 	$L__BB3_353;
	setp.eq.s32 	%p97, %r462, 1;
	@%p97 bra 	$L__BB3_351;
	shl.b32 	%r680, %r1025, 7;
	add.s32 	%r681, %r680, %r234;
	{ // callseq 48, 0
	.param .b64 param0;
	st.param.b64 	[param0], %rd24;
	.param .b64 retval0;
	call.uni (retval0), 
	malloc, 
	(
	param0
	);
	ld.param.b64 	%rd222, [retval0];
	} // callseq 48
	{ // callseq 49, 0
	.param .b64 param0;
	st.param.b64 	[param0], %rd24;
	.param .b64 retval0;
	call.uni (retval0), 
	malloc, 
	(
	param0
	);
	ld.param.b64 	%rd224, [retval0];
	} // callseq 49
	mul.wide.s32 	%rd226, %r681, 4;
	add.s64 	%rd227, %rd2, %rd226;
	mov.b32 	%r682, 0;
	st.global.u32 	[%rd227], %r682;
	{ // callseq 50, 0
	.param .b64 param0;
	st.param.b64 	[param0], %rd24;
	.param .b64 retval0;
	call.uni (retval0), 
	malloc, 
	(
	param0
	);
	ld.param.b64 	%rd228, [retval0];
	} // callseq 50
	{ // callseq 51, 0
	.param .b64 param0;
	st.param.b64 	[param0], %rd24;
	.param .b64 retval0;
	call.uni (retval0), 
	malloc, 
	(
	param0
	);
	ld.param.b64 	%rd230, [retval0];
	} // callseq 51
	st.global.u32 	[%rd227+512], %r682;
	add.s32 	%r1025, %r1025, 2;
$L__BB3_351:
	and.b32  	%r683, %r478, 1;
	setp.eq.b32 	%p98, %r683, 1;
	not.pred 	%p99, %p98;
	@%p99 bra 	$L__BB3_353;
	shl.b32 	%r684, %r1025, 7;
	add.s32 	%r685, %r684, %r234;
	{ // callseq 52, 0
	.param .b64 param0;
	st.param.b64 	[param0], %rd24;
	.param .b64 retval0;
	call.uni (retval0), 
	malloc, 
	(
	param0
	);
	ld.param.b64 	%rd232, [retval0];
	} // callseq 52
	{ // callseq 53, 0
	.param .b64 param0;
	st.param.b64 	[param0], %rd24;
	.param .b64 retval0;
	call.uni (retval0), 
	malloc, 
	(
	param0
	);
	ld.param.b64 	%rd234, [retval0];
	} // callseq 53
	mul.wide.s32 	%rd236, %r685, 4;
	add.s64 	%rd237, %rd2, %rd236;
	mov.b32 	%r686, 0;
	st.global.u32 	[%rd237], %r686;
$L__BB3_353:
	ret;

}


// ===== COMPILED SASS (sm_100) =====

	.target	sm_100

	.elftype	@"ET_EXEC"


//--------------------- .note.nv.tkinfo           --------------------------
	.section	.note.nv.tkinfo,"",@"SHT_NOTE"
	.sectionflags	@"SHF_NOTE_NV_TKINFO"
	.tkinfo
        /*0018*/ 	.word	0x00000002
        /*0030*/ 	.string	""
        /*0030*/ 	.string	"ptxas"
        /*0030*/ 	.string	"Cuda compilation tools, release 13.0, V13.0.88"
        /*0030*/ 	.string	"Build cuda_13.0.r13.0/compiler.36424714_0"
        /*0030*/ 	.string	"-arch sm_100 -m 64 "



//--------------------- .note.nv.cuinfo           --------------------------
	.section	.note.nv.cuinfo,"",@"SHT_NOTE"
	.sectionflags	@"SHF_NOTE_NV_CUINFO"
        /*0018*/ 	.short	0x0002
        /*001a*/ 	.short	0x0064
        /*001c*/ 	.short	0x0082
	.zero		2


//--------------------- .nv.info                  --------------------------
	.section	.nv.info,"",@"SHT_CUDA_INFO"
	.align	4


	//----- nvinfo : EIATTR_REGCOUNT
	.align		4
        /*0000*/ 	.byte	0x04, 0x2f
        /*0002*/ 	.short	(.L_44 - .L_43)
	.align		4
.L_43:
        /*0004*/ 	.word	index@(_ZN3cub18CUB_300001_SM_10006detail11EmptyKernelIvEEvv)
        /*0008*/ 	.word	0x00000004


	//----- nvinfo : EIATTR_FRAME_SIZE
	.align		4
.L_44:
        /*000c*/ 	.byte	0x04, 0x11
        /*000e*/ 	.short	(.L_46 - .L_45)
	.align		4
.L_45:
        /*0010*/ 	.word	index@(_ZN3cub18CUB_300001_SM_10006detail11EmptyKernelIvEEvv)
        /*0014*/ 	.word	0x00000000


	//----- nvinfo : EIATTR_REGCOUNT
	.align		4
.L_46:
        /*0018*/ 	.byte	0x04, 0x2f
        /*001a*/ 	.short	(.L_48 - .L_47)
	.align		4
.L_47:
        /*001c*/ 	.word	index@(_ZN3cub18CUB_300001_SM_10006detail8for_each13static_kernelINS2_12policy_hub_t12policy_500_tEmN6thrust24THRUST_300001_SM_1000_NS8cuda_cub20__uninitialized_fill7functorINS7_10device_ptrIiEEiEEEEvT0_T1_)
        /*0020*/ 	.word	0x00000008


	//----- nvinfo : EIATTR_FRAME_SIZE
	.align		4
.L_48:
        /*0024*/ 	.byte	0x04, 0x11
        /*0026*/ 	.short	(.L_50 - .L_49)
	.align		4
.L_49:
        /*0028*/ 	.word	index@(_ZN3cub18CUB_300001_SM_10006detail8for_each13static_kernelINS2_12policy_hub_t12policy_500_tEmN6thrust24THRUST_300001_SM_1000_NS8cuda_cub20__uninitialized_fill7functorINS7_10device_ptrIiEEiEEEEvT0_T1_)
        /*002c*/ 	.word	0x00000000


	//----- nvinfo : EIATTR_REGCOUNT
	.align		4
.L_50:
        /*0030*/ 	.byte	0x04, 0x2f
        /*0032*/ 	.short	(.L_52 - .L_51)
	.align		4
.L_51:
        /*0034*/ 	.word	index@(_ZN3cub18CUB_300001_SM_10006detail9transform16transform_kernelINS2_10policy_hubILb1EN4cuda3std3__45tupleIJN6thrust24THRUST_300001_SM_1000_NS17counting_iteratorIiNSA_11use_defaultESC_SC_EEEEEE10policy1000Ei5saxpyNSA_6detail15normal_iteratorINSA_10device_ptrIiEEEEJSD_EEEvT0_iT1_T2_DpNS2_10kernel_argIT3_EE)
        /*0038*/ 	.word	0x00000020


	//----- nvinfo : EIATTR_FRAME_SIZE
	.align		4
.L_52:
        /*003c*/ 	.byte	0x04, 0x11
        /*003e*/ 	.short	(.L_54 - .L_53)
	.align		4
.L_53:
        /*0040*/ 	.word	index@(_ZN3cub18CUB_300001_SM_10006detail9transform16transform_kernelINS2_10policy_hubILb1EN4cuda3std3__45tupleIJN6thrust24THRUST_300001_SM_1000_NS17counting_iteratorIiNSA_11use_defaultESC_SC_EEEEEE10policy1000Ei5saxpyNSA_6detail15normal_iteratorINSA_10device_ptrIiEEEEJSD_EEEvT0_iT1_T2_DpNS2_10kernel_argIT3_EE)
        /*0044*/ 	.word	0x00000000


	//----- nvinfo : EIATTR_REGCOUNT
	.align		4
.L_54:
        /*0048*/ 	.byte	0x04, 0x2f
        /*004a*/ 	.short	(.L_56 - .L_55)
	.align		4
.L_55:
        /*004c*/ 	.word	index@(_ZN3cub18CUB_300001_SM_10006detail9transform16transform_kernelINS2_10policy_hubILb1EN4cuda3std3__45tupleIJN6thrust24THRUST_300001_SM_1000_NS17counting_iteratorIiNSA_11use_defaultESC_SC_EEEEEE10policy1000El5saxpyNSA_6detail15normal_iteratorINSA_10device_ptrIiEEEEJSD_EEEvT0_iT1_T2_DpNS2_10kernel_argIT3_EE)
        /*0050*/ 	.word	0x00000020


	//----- nvinfo : EIATTR_FRAME_SIZE
	.align		4
.L_56:
        /*0054*/ 	.byte	0x04, 0x11
        /*0056*/ 	.short	(.L_58 - .L_57)
	.align		4
.L_57:
        /*0058*/ 	.word	index@(_ZN3cub18CUB_300001_SM_10006detail9transform16transform_kernelINS2_10policy_hubILb1EN4cuda3std3__45tupleIJN6thrust24THRUST_300001_SM_1000_NS17counting_iteratorIiNSA_11use_defaultESC_SC_EEEEEE10policy1000El5saxpyNSA_6detail15normal_iteratorINSA_10device_ptrIiEEEEJSD_EEEvT0_iT1_T2_DpNS2_10kernel_argIT3_EE)
        /*005c*/ 	.word	0x00000000


	//----- nvinfo : EIATTR_MIN_STACK_SIZE
	.align		4
.L_58:
        /*0060*/ 	.byte	0x04, 0x12
        /*0062*/ 	.short	(.L_60 - .L_59)
	.align		4
.L_59:
        /*0064*/ 	.word	index@(_ZN3cub18CUB_300001_SM_10006detail9transform16transform_kernelINS2_10policy_hubILb1EN4cuda3std3__45tupleIJN6thrust24THRUST_300001_SM_1000_NS17counting_iteratorIiNSA_11use_defaultESC_SC_EEEEEE10policy1000El5saxpyNSA_6detail15normal_iteratorINSA_10device_ptrIiEEEEJSD_EEEvT0_iT1_T2_DpNS2_10kernel_argIT3_EE)
        /*0068*/ 	.word	0x00000000


	//----- nvinfo : EIATTR_MIN_STACK_SIZE
	.align		4
.L_60:
        /*006c*/ 	.byte	0x04, 0x12
        /*006e*/ 	.short	(.L_62 - .L_61)
	.align		4
.L_61:
        /*0070*/ 	.word	index@(_ZN3cub18CUB_300001_SM_10006detail9transform16transform_kernelINS2_10policy_hubILb1EN4cuda3std3__45tupleIJN6thrust24THRUST_300001_SM_1000_NS17counting_iteratorIiNSA_11use_defaultESC_SC_EEEEEE10policy1000Ei5saxpyNSA_6detail15normal_iteratorINSA_10device_ptrIiEEEEJSD_EEEvT0_iT1_T2_DpNS2_10kernel_argIT3_EE)
        /*0074*/ 	.word	0x00000000


	//----- nvinfo : EIATTR_MIN_STACK_SIZE
	.align		4
.L_62:
        /*0078*/ 	.byte	0x04, 0x12
        /*007a*/ 	.short	(.L_64 - .L_63)
	.align		4
.L_63:
        /*007c*/ 	.word	index@(_ZN3cub18CUB_300001_SM_10006detail8for_each13static_kernelINS2_12policy_hub_t12policy_500_tEmN6thrust24THRUST_300001_SM_1000_NS8cuda_cub20__uninitialized_fill7functorINS7_10device_ptrIiEEiEEEEvT0_T1_)
        /*0080*/ 	.word	0x00000000


	//----- nvinfo : EIATTR_MIN_STACK_SIZE
	.align		4
.L_64:
        /*0084*/ 	.byte	0x04, 0x12
        /*0086*/ 	.short	(.L_66 - .L_65)
	.align		4
.L_65:
        /*0088*/ 	.word	index@(_ZN3cub18CUB_300001_SM_10006detail11EmptyKernelIvEEvv)
        /*008c*/ 	.word	0x00000000
.L_66:


//--------------------- .nv.compat                --------------------------
	.section	.nv.compat,"",@"SHT_CUDA_COMPAT_INFO"
	.align	4
        /*0000*/ 	.byte	0x02, 0x09, 0x00, 0x00, 0x02, 0x02, 0x01, 0x00, 0x02, 0x05, 0x05, 0x00, 0x03, 0x07, 0x01, 0x01
        /*0010*/ 	.byte	0x02, 0x03, 0x00, 0x00, 0x02, 0x06, 0x01, 0x00, 0x04, 0x0b, 0x08, 0x00, 0x01, 0x00, 0x00, 0x00
        /*0020*/ 	.byte	0x00, 0x00, 0x00, 0x00


//--------------------- .nv.info._ZN3cub18CUB_300001_SM_10006detail9transform16transform_kernelINS2_10policy_hubILb1EN4cuda3std3__45tupleIJN6thrust24THRUST_300001_SM_1000_NS17counting_iteratorIiNSA_11use_defaultESC_SC_EEEEEE10policy1000El5saxpyNSA_6detail15normal_iteratorINSA_10device_ptrIiEEEEJSD_EEEvT0_iT1_T2_DpNS2_10kernel_argIT3_EE --------------------------
	.section	.nv.info._ZN3cub18CUB_300001_SM_10006detail9transform16transform_kernelINS2_10policy_hubILb1EN4cuda3std3__45tupleIJN6thrust24THRUST_300001_SM_1000_NS17counting_iteratorIiNSA_11use_defaultESC_SC_EEEEEE10policy1000El5saxpyNSA_6detail15normal_iteratorINSA_10device_ptrIiEEEEJSD_EEEvT0_iT1_T2_DpNS2_10kernel_argIT3_EE,"",@"SHT_CUDA_INFO"
	.sectionflags	@""
	.align	4


	//----- nvinfo : EIATTR_CUDA_API_VERSION
	.align		4
        /*0000*/ 	.byte	0x04, 0x37
        /*0002*/ 	.short	(.L_68 - .L_67)
.L_67:
        /*0004*/ 	.word	0x00000082


	//----- nvinfo : EIATTR_KPARAM_INFO
	.align		4
.L_68:
        /*0008*/ 	.byte	0x04, 0x17
        /*000a*/ 	.short	(.L_70 - .L_69)
.L_69:
        /*000c*/ 	.word	0x00000000
        /*0010*/ 	.short	0x0004
        /*0012*/ 	.short	0x0030
        /*0014*/ 	.byte	0x00, 0xf0, 0x41, 0x00


	//----- nvinfo : EIATTR_KPARAM_INFO
	.align		4
.L_70:
        /*0018*/ 	.byte	0x04, 0x17
        /*001a*/ 	.short	(.L_72 - .L_71)
.L_71:
        /*001c*/ 	.word	0x00000000
        /*0020*/ 	.short	0x0003
        /*0022*/ 	.short	0x0028
        /*0024*/ 	.byte	0x00, 0xf0, 0x21, 0x00


	//----- nvinfo : EIATTR_KPARAM_INFO
	.align		4
.L_72:
        /*0028*/ 	.byte	0x04, 0x17
        /*002a*/ 	.short	(.L_74 - .L_73)
.L_73:
        /*002c*/ 	.word	0x00000000
        /*0030*/ 	.short	0x0002
        /*0032*/ 	.short	0x0010
        /*0034*/ 	.byte	0x00, 0xf0, 0x61, 0x00


	//----- nvinfo : EIATTR_KPARAM_INFO
	.align		4
.L_74:
        /*0038*/ 	.byte	0x04, 0x17
        /*003a*/ 	.short	(.L_76 - .L_75)
.L_75:
        /*003c*/ 	.word	0x00000000
        /*0040*/ 	.short	0x0001
        /*0042*/ 	.short	0x0008
        /*0044*/ 	.byte	0x00, 0xf0, 0x11, 0x00


	//----- nvinfo : EIATTR_KPARAM_INFO
	.align		4
.L_76:
        /*0048*/ 	.byte	0x04, 0x17
        /*004a*/ 	.short	(.L_78 - .L_77)
.L_77:
        /*004c*/ 	.word	0x00000000
        /*0050*/ 	.short	0x0000
        /*0052*/ 	.short	0x0000
        /*0054*/ 	.byte	0x00, 0xf0, 0x21, 0x00


	//----- nvinfo : EIATTR_SPARSE_MMA_MASK
	.align		4
.L_78:
        /*0058*/ 	.byte	0x03, 0x50
        /*005a*/ 	.short	0x0000


	//----- nvinfo : EIATTR_MAXREG_COUNT
	.align		4
        /*005c*/ 	.byte	0x03, 0x1b
        /*005e*/ 	.short	0x00ff


	//----- nvinfo : EIATTR_EXTERNS
	.align		4
        /*0060*/ 	.byte	0x04, 0x0f
        /*0062*/ 	.short	(.L_80 - .L_79)


	//   ....[0]....
	.align		4
.L_79:
        /*0064*/ 	.word	index@(malloc)


	//----- nvinfo : EIATTR_MERCURY_ISA_VERSION
	.align		4
.L_80:
        /*0068*/ 	.byte	0x03, 0x5f
        /*006a*/ 	.short	0x0101


	//----- nvinfo : EIATTR_VRC_CTA_INIT_COUNT
	.align		4
        /*006c*/ 	.byte	0x02, 0x4a
	.zero		1
	.zero		1


	//----- nvinfo : EIATTR_SYSCALL_OFFSETS
	.align		4
        /*0070*/ 	.byte	0x04, 0x46
        /*0072*/ 	.short	(.L_82 - .L_81)


	//   ....[0]....
.L_81:
        /*0074*/ 	.word	0x00000380


	//   ....[1]....
        /*0078*/ 	.word	0x00001150


	//   ....[2]....
        /*007c*/ 	.word	0x000035c0


	//   ....[3]....
        /*0080*/ 	.word	0x00003640


	//   ....[4]....
        /*0084*/ 	.word	0x00003730


	//   ....[5]....
        /*0088*/ 	.word	0x000037b0


	//   ....[6]....
        /*008c*/ 	.word	0x000038a0


	//   ....[7]....
        /*0090*/ 	.word	0x00003920


	//   ....[8]....
        /*0094*/ 	.word	0x00003a10


	//   ....[9]....
        /*0098*/ 	.word	0x00003a90


	//   ....[10]....
        /*009c*/ 	.word	0x00003c20


	//   ....[11]....
        /*00a0*/ 	.word	0x00003ca0


	//   ....[12]....
        /*00a4*/ 	.word	0x00003f40


	//   ....[13]....
        /*00a8*/ 	.word	0x00004d00


	//   ....[14]....
        /*00ac*/ 	.word	0x000070e0


	//   ....[15]....
        /*00b0*/ 	.word	0x00007160


	//   ....[16]....
        /*00b4*/ 	.word	0x00007210


	//   ....[17]....
        /*00b8*/ 	.word	0x00007290


	//   ....[18]....
        /*00bc*/ 	.word	0x00007320


	//   ....[19]....
        /*00c0*/ 	.word	0x000073a0


	//   ....[20]....
        /*00c4*/ 	.word	0x00007430


	//   ....[21]....
        /*00c8*/ 	.word	0x000074b0


	//   ....[22]....
        /*00cc*/ 	.word	0x000075e0


	//   ....[23]....
        /*00d0*/ 	.word	0x00007660


	//   ....[24]....
        /*00d4*/ 	.word	0x00007710


	//   ....[25]....
        /*00d8*/ 	.word	0x00007790


	//   ....[26]....
        /*00dc*/ 	.word	0x00007890


	//   ....[27]....
        /*00e0*/ 	.word	0x00007910


	//----- nvinfo : EIATTR_EXIT_INSTR_OFFSETS
	.align		4
.L_82:
        /*00e4*/ 	.byte	0x04, 0x1c
        /*00e6*/ 	.short	(.L_84 - .L_83)


	//   ....[0]....
.L_83:
        /*00e8*/ 	.word	0x00000180


	//   ....[1]....
        /*00ec*/ 	.word	0x00003440


	//   ....[2]....
        /*00f0*/ 	.word	0x00003b10


	//   ....[3]....
        /*00f4*/ 	.word	0x00003d20


	//   ....[4]....
        /*00f8*/ 	.word	0x00003d50


	//   ....[5]....
        /*00fc*/ 	.word	0x00006fb0


	//   ....[6]....
        /*0100*/ 	.word	0x00007520


	//   ....[7]....
        /*0104*/ 	.word	0x000077f0


	//   ....[8]....
        /*0108*/ 	.word	0x00007950


	//----- nvinfo : EIATTR_MAX_THREADS
	.align		4
.L_84:
        /*010c*/ 	.byte	0x04, 0x05
        /*010e*/ 	.short	(.L_86 - .L_85)
.L_85:
        /*0110*/ 	.word	0x00000080
        /*0114*/ 	.word	0x00000001
        /*0118*/ 	.word	0x00000001


	//----- nvinfo : EIATTR_CRS_STACK_SIZE
	.align		4
.L_86:
        /*011c*/ 	.byte	0x04, 0x1e
        /*011e*/ 	.short	(.L_88 - .L_87)
.L_87:
        /*0120*/ 	.word	0x00000000


	//----- nvinfo : EIATTR_CBANK_PARAM_SIZE
	.align		4
.L_88:
        /*0124*/ 	.byte	0x03, 0x19
        /*0126*/ 	.short	0x0040


	//----- nvinfo : EIATTR_PARAM_CBANK
	.align		4
        /*0128*/ 	.byte	0x04, 0x0a
        /*012a*/ 	.short	(.L_90 - .L_89)
	.align		4
.L_89:
        /*012c*/ 	.word	index@(.nv.constant0._ZN3cub18CUB_300001_SM_10006detail9transform16transform_kernelINS2_10policy_hubILb1EN4cuda3std3__45tupleIJN6thrust24THRUST_300001_SM_1000_NS17counting_iteratorIiNSA_11use_defaultESC_SC_EEEEEE10policy1000El5saxpyNSA_6detail15normal_iteratorINSA_10device_ptrIiEEEEJSD_EEEvT0_iT1_T2_DpNS2_10kernel_argIT3_EE)
        /*0130*/ 	.short	0x0380
        /*0132*/ 	.short	0x0040


	//----- nvinfo : EIATTR_SW_WAR
	.align		4
.L_90:
        /*0134*/ 	.byte	0x04, 0x36
        /*0136*/ 	.short	(.L_92 - .L_91)
.L_91:
        /*0138*/ 	.word	0x00000008
.L_92:


//--------------------- .nv.info._ZN3cub18CUB_300001_SM_10006detail9transform16transform_kernelINS2_10policy_hubILb1EN4cuda3std3__45tupleIJN6thrust24THRUST_300001_SM_1000_NS17counting_iteratorIiNSA_11use_defaultESC_SC_EEEEEE10policy1000Ei5saxpyNSA_6detail15normal_iteratorINSA_10device_ptrIiEEEEJSD_EEEvT0_iT1_T2_DpNS2_10kernel_argIT3_EE --------------------------
	.section	.nv.info._ZN3cub18CUB_300001_SM_10006detail9transform16transform_kernelINS2_10policy_hubILb1EN4cuda3std3__45tupleIJN6thrust24THRUST_300001_SM_1000_NS17counting_iteratorIiNSA_11use_defaultESC_SC_EEEEEE10policy1000Ei5saxpyNSA_6detail15normal_iteratorINSA_10device_ptrIiEEEEJSD_EEEvT0_iT1_T2_DpNS2_10kernel_argIT3_EE,"",@"SHT_CUDA_INFO"
	.sectionflags	@""
	.align	4


	//----- nvinfo : EIATTR_CUDA_API_VERSION
	.align		4
        /*0000*/ 	.byte	0x04, 0x37
        /*0002*/ 	.short	(.L_94 - .L_93)
.L_93:
        /*0004*/ 	.word	0x00000082


	//----- nvinfo : EIATTR_KPARAM_INFO
	.align		4
.L_94:
        /*0008*/ 	.byte	0x04, 0x17
        /*000a*/ 	.short	(.L_96 - .L_95)
.L_95:
        /*000c*/ 	.word	0x00000000
        /*0010*/ 	.short	0x0004
        /*0012*/ 	.short	0x0028
        /*0014*/ 	.byte	0x00, 0xf0, 0x41, 0x00


	//----- nvinfo : EIATTR_KPARAM_INFO
	.align		4
.L_96:
        /*0018*/ 	.byte	0x04, 0x17
        /*001a*/ 	.short	(.L_98 - .L_97)
.L_97:
        /*001c*/ 	.word	0x00000000
        /*0020*/ 	.short	0x0003
        /*0022*/ 	.short	0x0020
        /*0024*/ 	.byte	0x00, 0xf0, 0x21, 0x00


	//----- nvinfo : EIATTR_KPARAM_INFO
	.align		4
.L_98:
        /*0028*/ 	.byte	0x04, 0x17
        /*002a*/ 	.short	(.L_100 - .L_99)
.L_99:
        /*002c*/ 	.word	0x00000000
        /*0030*/ 	.short	0x0002
        /*0032*/ 	.short	0x0008
        /*0034*/ 	.byte	0x00, 0xf0, 0x61, 0x00


	//----- nvinfo : EIATTR_KPARAM_INFO
	.align		4
.L_100:
        /*0038*/ 	.byte	0x04, 0x17
        /*003a*/ 	.short	(.L_102 - .L_101)
.L_101:
        /*003c*/ 	.word	0x00000000
        /*0040*/ 	.short	0x0001
        /*0042*/ 	.short	0x0004
        /*0044*/ 	.byte	0x00, 0xf0, 0x11, 0x00


	//----- nvinfo : EIATTR_KPARAM_INFO
	.align		4
.L_102:
        /*0048*/ 	.byte	0x04, 0x17
        /*004a*/ 	.short	(.L_104 - .L_103)
.L_103:
        /*004c*/ 	.word	0x00000000
        /*0050*/ 	.short	0x0000
        /*0052*/ 	.short	0x0000
        /*0054*/ 	.byte	0x00, 0xf0, 0x11, 0x00


	//----- nvinfo : EIATTR_SPARSE_MMA_MASK
	.align		4
.L_104:
        /*0058*/ 	.byte	0x03, 0x50
        /*005a*/ 	.short	0x0000


	//----- nvinfo : EIATTR_MAXREG_COUNT
	.align		4
        /*005c*/ 	.byte	0x03, 0x1b
        /*005e*/ 	.short	0x00ff


	//----- nvinfo : EIATTR_EXTERNS
	.align		4
        /*0060*/ 	.byte	0x04, 0x0f
        /*0062*/ 	.short	(.L_106 - .L_105)


	//   ....[0]....
	.align		4
.L_105:
        /*0064*/ 	.word	index@(malloc)


	//----- nvinfo : EIATTR_MERCURY_ISA_VERSION
	.align		4
.L_106:
        /*0068*/ 	.byte	0x03, 0x5f
        /*006a*/ 	.short	0x0101


	//----- nvinfo : EIATTR_VRC_CTA_INIT_COUNT
	.align		4
        /*006c*/ 	.byte	0x02, 0x4a
	.zero		1
	.zero		1


	//----- nvinfo : EIATTR_SYSCALL_OFFSETS
	.align		4
        /*0070*/ 	.byte	0x04, 0x46
        /*0072*/ 	.short	(.L_108 - .L_107)


	//   ....[0]....
.L_107:
        /*0074*/ 	.word	0x00000300


	//   ....[1]....
        /*0078*/ 	.word	0x000010c0


	//   ....[2]....
        /*007c*/ 	.word	0x000034a0


	//   ....[3]....
        /*0080*/ 	.word	0x00003520


	//   ....[4]....
        /*0084*/ 	.word	0x000035d0


	//   ....[5]....
        /*0088*/ 	.word	0x00003650


	//   ....[6]....
        /*008c*/ 	.word	0x000036e0


	//   ....[7]....
        /*0090*/ 	.word	0x00003760


	//   ....[8]....
        /*0094*/ 	.word	0x000037f0


	//   ....[9]....
        /*0098*/ 	.word	0x00003870


	//   ....[10]....
        /*009c*/ 	.word	0x000039a0


	//   ....[11]....
        /*00a0*/ 	.word	0x00003a20


	//   ....[12]....
        /*00a4*/ 	.word	0x00003ad0


	//   ....[13]....
        /*00a8*/ 	.word	0x00003b50


	//   ....[14]....
        /*00ac*/ 	.word	0x00003c50


	//   ....[15]....
        /*00b0*/ 	.word	0x00003cd0


	//   ....[16]....
        /*00b4*/ 	.word	0x00003f40


	//   ....[17]....
        /*00b8*/ 	.word	0x00004d10


	//   ....[18]....
        /*00bc*/ 	.word	0x000071b0


	//   ....[19]....
        /*00c0*/ 	.word	0x00007230


	//   ....[20]....
        /*00c4*/ 	.word	0x00007320


	//   ....[21]....
        /*00c8*/ 	.word	0x000073a0


	//   ....[22]....
        /*00cc*/ 	.word	0x00007490


	//   ....[23]....
        /*00d0*/ 	.word	0x00007510


	//   ....[24]....
        /*00d4*/ 	.word	0x00007600


	//   ....[25]....
        /*00d8*/ 	.word	0x00007680


	//   ....[26]....
        /*00dc*/ 	.word	0x000077d0


	//   ....[27]....
        /*00e0*/ 	.word	0x00007850


	//----- nvinfo : EIATTR_EXIT_INSTR_OFFSETS
	.align		4
.L_108:
        /*00e4*/ 	.byte	0x04, 0x1c
        /*00e6*/ 	.short	(.L_110 - .L_109)


	//   ....[0]....
.L_109:
        /*00e8*/ 	.word	0x00000110


	//   ....[1]....
        /*00ec*/ 	.word	0x00003370


	//   ....[2]....
        /*00f0*/ 	.word	0x000038e0


	//   ....[3]....
        /*00f4*/ 	.word	0x00003bb0


	//   ....[4]....
        /*00f8*/ 	.word	0x00003d10


	//   ....[5]....
        /*00fc*/ 	.word	0x00003d40


	//   ....[6]....
        /*0100*/ 	.word	0x00007000


	//   ....[7]....
        /*0104*/ 	.word	0x000076f0


	//   ....[8]....
        /*0108*/ 	.word	0x000078c0


	//----- nvinfo : EIATTR_MAX_THREADS
	.align		4
.L_110:
        /*010c*/ 	.byte	0x04, 0x05
        /*010e*/ 	.short	(.L_112 - .L_111)
.L_111:
        /*0110*/ 	.word	0x00000080
        /*0114*/ 	.word	0x00000001
        /*0118*/ 	.word	0x00000001


	//----- nvinfo : EIATTR_CRS_STACK_SIZE
	.align		4
.L_112:
        /*011c*/ 	.byte	0x04, 0x1e
        /*011e*/ 	.short	(.L_114 - .L_113)
.L_113:
        /*0120*/ 	.word	0x00000000


	//----- nvinfo : EIATTR_CBANK_PARAM_SIZE
	.align		4
.L_114:
        /*0124*/ 	.byte	0x03, 0x19
        /*0126*/ 	.short	0x0038


	//----- nvinfo : EIATTR_PARAM_CBANK
	.align		4
        /*0128*/ 	.byte	0x04, 0x0a
        /*012a*/ 	.short	(.L_116 - .L_115)
	.align		4
.L_115:
        /*012c*/ 	.word	index@(.nv.constant0._ZN3cub18CUB_300001_SM_10006detail9transform16transform_kernelINS2_10policy_hubILb1EN4cuda3std3__45tupleIJN6thrust24THRUST_300001_SM_1000_NS17counting_iteratorIiNSA_11use_defaultESC_SC_EEEEEE10policy1000Ei5saxpyNSA_6detail15normal_iteratorINSA_10device_ptrIiEEEEJSD_EEEvT0_iT1_T2_DpNS2_10kernel_argIT3_EE)
        /*0130*/ 	.short	0x0380
        /*0132*/ 	.short	0x0038


	//----- nvinfo : EIATTR_SW_WAR
	.align		4
.L_116:
        /*0134*/ 	.byte	0x04, 0x36
        /*0136*/ 	.short	(.L_118 - .L_117)
.L_117:
        /*0138*/ 	.word	0x00000008
.L_118:


//--------------------- .nv.info._ZN3cub18CUB_300001_SM_10006detail8for_each13static_kernelINS2_12policy_hub_t12policy_500_tEmN6thrust24THRUST_300001_SM_1000_NS8cuda_cub20__uninitialized_fill7functorINS7_10device_ptrIiEEiEEEEvT0_T1_ --------------------------
	.section	.nv.info._ZN3cub18CUB_300001_SM_10006detail8for_each13static_kernelINS2_12policy_hub_t12policy_500_tEmN6thrust24THRUST_300001_SM_1000_NS8cuda_cub20__uninitialized_fill7functorINS7_10device_ptrIiEEiEEEEvT0_T1_,"",@"SHT_CUDA_INFO"
	.sectionflags	@""
	.align	4


	//----- nvinfo : EIATTR_CUDA_API_VERSION
	.align		4
        /*0000*/ 	.byte	0x04, 0x37
        /*0002*/ 	.short	(.L_120 - .L_119)
.L_119:
        /*0004*/ 	.word	0x00000082


	//----- nvinfo : EIATTR_KPARAM_INFO
	.align		4
.L_120:
        /*0008*/ 	.byte	0x04, 0x17
        /*000a*/ 	.short	(.L_122 - .L_121)
.L_121:
        /*000c*/ 	.word	0x00000000
        /*0010*/ 	.short	0x0001
        /*0012*/ 	.short	0x0008
        /*0014*/ 	.byte	0x00, 0xf0, 0x41, 0x00


	//----- nvinfo : EIATTR_KPARAM_INFO
	.align		4
.L_122:
        /*0018*/ 	.byte	0x04, 0x17
        /*001a*/ 	.short	(.L_124 - .L_123)
.L_123:
        /*001c*/ 	.word	0x00000000
        /*0020*/ 	.short	0x0000
        /*0022*/ 	.short	0x0000
        /*0024*/ 	.byte	0x00, 0xf0, 0x21, 0x00


	//----- nvinfo : EIATTR_SPARSE_MMA_MASK
	.align		4
.L_124:
        /*0028*/ 	.byte	0x03, 0x50
        /*002a*/ 	.short	0x0000


	//----- nvinfo : EIATTR_MAXREG_COUNT
	.align		4
        /*002c*/ 	.byte	0x03, 0x1b
        /*002e*/ 	.short	0x00ff


	//----- nvinfo : EIATTR_MERCURY_ISA_VERSION
	.align		4
        /*0030*/ 	.byte	0x03, 0x5f
        /*0032*/ 	.short	0x0101


	//----- nvinfo : EIATTR_VRC_CTA_INIT_COUNT
	.align		4
        /*0034*/ 	.byte	0x02, 0x4a
	.zero		1
	.zero		1


	//----- nvinfo : EIATTR_EXIT_INSTR_OFFSETS
	.align		4
        /*0038*/ 	.byte	0x04, 0x1c
        /*003a*/ 	.short	(.L_126 - .L_125)


	//   ....[0]....
.L_125:
        /*003c*/ 	.word	0x00000130


	//   ....[1]....
        /*0040*/ 	.word	0x00000230


	//   ....[2]....
        /*0044*/ 	.word	0x00000260


	//----- nvinfo : EIATTR_MAX_THREADS
	.align		4
.L_126:
        /*0048*/ 	.byte	0x04, 0x05
        /*004a*/ 	.short	(.L_128 - .L_127)
.L_127:
        /*004c*/ 	.word	0x00000100
        /*0050*/ 	.word	0x00000001
        /*0054*/ 	.word	0x00000001


	//----- nvinfo : EIATTR_CBANK_PARAM_SIZE
	.align		4
.L_128:
        /*0058*/ 	.byte	0x03, 0x19
        /*005a*/ 	.short	0x0018


	//----- nvinfo : EIATTR_PARAM_CBANK
	.align		4
        /*005c*/ 	.byte	0x04, 0x0a
        /*005e*/ 	.short	(.L_130 - .L_129)
	.align		4
.L_129:
        /*0060*/ 	.word	index@(.nv.constant0._ZN3cub18CUB_300001_SM_10006detail8for_each13static_kernelINS2_12policy_hub_t12policy_500_tEmN6thrust24THRUST_300001_SM_1000_NS8cuda_cub20__uninitialized_fill7functorINS7_10device_ptrIiEEiEEEEvT0_T1_)
        /*0064*/ 	.short	0x0380
        /*0066*/ 	.short	0x0018


	//----- nvinfo : EIATTR_SW_WAR
	.align		4
.L_130:
        /*0068*/ 	.byte	0x04, 0x36
        /*006a*/ 	.short	(.L_132 - .L_131)
.L_131:
        /*006c*/ 	.word	0x00000008
.L_132:


//--------------------- .nv.info._ZN3cub18CUB_300001_SM_10006detail11EmptyKernelIvEEvv --------------------------
	.section	.nv.info._ZN3cub18CUB_300001_SM_10006detail11EmptyKernelIvEEvv,"",@"SHT_CUDA_INFO"
	.sectionflags	@""
	.align	4


	//----- nvinfo : EIATTR_CUDA_API_VERSION
	.align		4
        /*0000*/ 	.byte	0x04, 0x37
        /*0002*/ 	.short	(.L_134 - .L_133)
.L_133:
        /*0004*/ 	.word	0x00000082


	//----- nvinfo : EIATTR_SPARSE_MMA_MASK
	.align		4
.L_134:
        /*0008*/ 	.byte	0x03, 0x50
        /*000a*/ 	.short	0x0000


	//----- nvinfo : EIATTR_MAXREG_COUNT
	.align		4
        /*000c*/ 	.byte	0x03, 0x1b
        /*000e*/ 	.short	0x00ff


	//----- nvinfo : EIATTR_MERCURY_ISA_VERSION
	.align		4
        /*0010*/ 	.byte	0x03, 0x5f
        /*0012*/ 	.short	0x0101


	//----- nvinfo : EIATTR_VRC_CTA_INIT_COUNT
	.align		4
        /*0014*/ 	.byte	0x02, 0x4a
	.zero		1
	.zero		1


	//----- nvinfo : EIATTR_EXIT_INSTR_OFFSETS
	.align		4
        /*0018*/ 	.byte	0x04, 0x1c
        /*001a*/ 	.short	(.L_136 - .L_135)


	//   ....[0]....
.L_135:
        /*001c*/ 	.word	0x00000010


	//----- nvinfo : EIATTR_SW_WAR
	.align		4
.L_136:
        /*0020*/ 	.byte	0x04, 0x36
        /*0022*/ 	.short	(.L_138 - .L_137)
.L_137:
        /*0024*/ 	.word	0x00000008
.L_138:


//--------------------- .nv.callgraph             --------------------------
	.section	.nv.callgraph,"",@"SHT_CUDA_CALLGRAPH"
	.align	4
	.sectionentsize	8
	.align		4
        /*0000*/ 	.word	0x00000000
	.align		4
        /*0004*/ 	.word	0xffffffff
	.align		4
        /*0008*/ 	.word	index@(_ZN3cub18CUB_300001_SM_10006detail9transform16transform_kernelINS2_10policy_hubILb1EN4cuda3std3__45tupleIJN6thrust24THRUST_300001_SM_1000_NS17counting_iteratorIiNSA_11use_defaultESC_SC_EEEEEE10policy1000El5saxpyNSA_6detail15normal_iteratorINSA_10device_ptrIiEEEEJSD_EEEvT0_iT1_T2_DpNS2_10kernel_argIT3_EE)
	.align		4
        /*000c*/ 	.word	index@(malloc)
	.align		4
        /*0010*/ 	.word	index@(_ZN3cub18CUB_300001_SM_10006detail9transform16transform_kernelINS2_10policy_hubILb1EN4cuda3std3__45tupleIJN6thrust24THRUST_300001_SM_1000_NS17counting_iteratorIiNSA_11use_defaultESC_SC_EEEEEE10policy1000Ei5saxpyNSA_6detail15normal_iteratorINSA_10device_ptrIiEEEEJSD_EEEvT0_iT1_T2_DpNS2_10kernel_argIT3_EE)
	.align		4
        /*0014*/ 	.word	index@(malloc)
	.align		4
        /*0018*/ 	.word	0x00000000
	.align		4
        /*001c*/ 	.word	0xfffffffe
	.align		4
        /*0020*/ 	.word	0x00000000
	.align		4
        /*0024*/ 	.word	0xfffffffd
	.align		4
        /*0028*/ 	.word	0x00000000
	.align		4
        /*002c*/ 	.word	0xfffffffc


//--------------------- .nv.constant4             --------------------------
	.section	.nv.constant4,"a",@progbits
	.align	8
	.align		8
.nv.constant4:
        /*0000*/ 	.dword	malloc
	.align		8
        /*0008*/ 	.dword	_ZN34_INTERNAL_60fccd27_4_k_cu_fb7502424cuda3std3__45__cpo5beginE
	.align		8
        /*0010*/ 	.dword	_ZN34_INTERNAL_60fccd27_4_k_cu_fb7502424cuda3std3__45__cpo3endE
	.align		8
        /*0018*/ 	.dword	_ZN34_INTERNAL_60fccd27_4_k_cu_fb7502424cuda3std3__45__cpo6cbeginE
	.align		8
        /*0020*/ 	.dword	_ZN34_INTERNAL_60fccd27_4_k_cu_fb7502424cuda3std3__45__cpo4cendE
	.align		8
        /*0028*/ 	.dword	_ZN34_INTERNAL_60fccd27_4_k_cu_fb7502424cuda3std3__45__cpo6rbeginE
	.align		8
        /*0030*/ 	.dword	_ZN34_INTERNAL_60fccd27_4_k_cu_fb7502424cuda3std3__45__cpo4rendE
	.align		8
        /*0038*/ 	.dword	_ZN34_INTERNAL_60fccd27_4_k_cu_fb7502424cuda3std3__45__cpo7crbeginE
	.align		8
        /*0040*/ 	.dword	_ZN34_INTERNAL_60fccd27_4_k_cu_fb7502424cuda3std3__45__cpo5crendE
	.align		8
        /*0048*/ 	.dword	_ZN34_INTERNAL_60fccd27_4_k_cu_fb7502424cuda3std3__436_GLOBAL__N__60fccd27_4_k_cu_fb7502426ignoreE
	.align		8
        /*0050*/ 	.dword	_ZN34_INTERNAL_60fccd27_4_k_cu_fb7502424cuda3std3__419piecewise_constructE
	.align		8
        /*0058*/ 	.dword	_ZN34_INTERNAL_60fccd27_4_k_cu_fb7502424cuda3std3__48in_placeE
	.align		8
        /*0060*/ 	.dword	_ZN34_INTERNAL_60fccd27_4_k_cu_fb7502424cuda3std3__420unreachable_sentinelE
	.align		8
        /*0068*/ 	.dword	_ZN34_INTERNAL_60fccd27_4_k_cu_fb7502424cuda3std3__47nulloptE
	.align		8
        /*0070*/ 	.dword	_ZN34_INTERNAL_60fccd27_4_k_cu_fb7502424cuda3std3__48unexpectE
	.align		8
        /*0078*/ 	.dword	_ZN34_INTERNAL_60fccd27_4_k_cu_fb7502424cuda3std6ranges3__45__cpo4swapE
	.align		8
        /*0080*/ 	.dword	_ZN34_INTERNAL_60fccd27_4_k_cu_fb7502424cuda3std6ranges3__45__cpo9iter_moveE
	.align		8
        /*0088*/ 	.dword	_ZN34_INTERNAL_60fccd27_4_k_cu_fb7502424cuda3std6ranges3__45__cpo5beginE
	.align		8
        /*0090*/ 	.dword	_ZN34_INTERNAL_60fccd27_4_k_cu_fb7502424cuda3std6ranges3__45__cpo3endE
	.align		8
        /*0098*/ 	.dword	_ZN34_INTERNAL_60fccd27_4_k_cu_fb7502424cuda3std6ranges3__45__cpo6cbeginE
	.align		8
        /*00a0*/ 	.dword	_ZN34_INTERNAL_60fccd27_4_k_cu_fb7502424cuda3std6ranges3__45__cpo4cendE
	.align		8
        /*00a8*/ 	.dword	_ZN34_INTERNAL_60fccd27_4_k_cu_fb7502424cuda3std6ranges3__45__cpo7advanceE
	.align		8
        /*00b0*/ 	.dword	_ZN34_INTERNAL_60fccd27_4_k_cu_fb7502424cuda3std6ranges3__45__cpo9iter_swapE
	.align		8
        /*00b8*/ 	.dword	_ZN34_INTERNAL_60fccd27_4_k_cu_fb7502424cuda3std6ranges3__45__cpo4nextE
	.align		8
        /*00c0*/ 	.dword	_ZN34_INTERNAL_60fccd27_4_k_cu_fb7502424cuda3std6ranges3__45__cpo4prevE
	.align		8
        /*00c8*/ 	.dword	_ZN34_INTERNAL_60fccd27_4_k_cu_fb7502424cuda3std6ranges3__45__cpo4dataE
	.align		8
        /*00d0*/ 	.dword	_ZN34_INTERNAL_60fccd27_4_k_cu_fb7502424cuda3std6ranges3__45__cpo5cdataE
	.align		8
        /*00d8*/ 	.dword	_ZN34_INTERNAL_60fccd27_4_k_cu_fb7502424cuda3std6ranges3__45__cpo4sizeE
	.align		8
        /*00e0*/ 	.dword	_ZN34_INTERNAL_60fccd27_4_k_cu_fb7502424cuda3std6ranges3__45__cpo5ssizeE
	.align		8
        /*00e8*/ 	.dword	_ZN34_INTERNAL_60fccd27_4_k_cu_fb7502424cuda3std6ranges3__45__cpo8distanceE
	.align		8
        /*00f0*/ 	.dword	_ZN34_INTERNAL_60fccd27_4_k_cu_fb7502426thrust24THRUST_300001_SM_1000_NS8cuda_cub3parE
	.align		8
        /*00f8*/ 	.dword	_ZN34_INTERNAL_60fccd27_4_k_cu_fb7502426thrust24THRUST_300001_SM_1000_NS8cuda_cub10par_nosyncE
	.align		8
        /*0100*/ 	.dword	_ZN34_INTERNAL_60fccd27_4_k_cu_fb7502426thrust24THRUST_300001_SM_1000_NS6system6detail10sequential3seqE
	.align		8
        /*0108*/ 	.dword	_ZN34_INTERNAL_60fccd27_4_k_cu_fb7502426thrust24THRUST_300001_SM_1000_NS12placeholders2_1E
	.align		8
        /*0110*/ 	.dword	_ZN34_INTERNAL_60fccd27_4_k_cu_fb7502426thrust24THRUST_300001_SM_1000_NS12placeholders2_2E
	.align		8
        /*0118*/ 	.dword	_ZN34_INTERNAL_60fccd27_4_k_cu_fb7502426thrust24THRUST_300001_SM_1000_NS12placeholders2_3E
	.align		8
        /*0120*/ 	.dword	_ZN34_INTERNAL_60fccd27_4_k_cu_fb7502426thrust24THRUST_300001_SM_1000_NS12placeholders2_4E
	.align		8
        /*0128*/ 	.dword	_ZN34_INTERNAL_60fccd27_4_k_cu_fb7502426thrust24THRUST_300001_SM_1000_NS12placeholders2_5E
	.align		8
        /*0130*/ 	.dword	_ZN34_INTERNAL_60fccd27_4_k_cu_fb7502426thrust24THRUST_300001_SM_1000_NS12placeholders2_6E
	.align		8
        /*0138*/ 	.dword	_ZN34_INTERNAL_60fccd27_4_k_cu_fb7502426thrust24THRUST_300001_SM_1000_NS12placeholders2_7E
	.align		8
        /*0140*/ 	.dword	_ZN34_INTERNAL_60fccd27_4_k_cu_fb7502426thrust24THRUST_300001_SM_1000_NS12placeholders2_8E
	.align		8
        /*0148*/ 	.dword	_ZN34_INTERNAL_60fccd27_4_k_cu_fb7502426thrust24THRUST_300001_SM_1000_NS12placeholders2_9E
	.align		8
        /*0150*/ 	.dword	_ZN34_INTERNAL_60fccd27_4_k_cu_fb7502426thrust24THRUST_300001_SM_1000_NS12placeholders3_10E
	.align		8
        /*0158*/ 	.dword	_ZN34_INTERNAL_60fccd27_4_k_cu_fb7502426thrust24THRUST_300001_SM_1000_NS3seqE


//--------------------- .text._ZN3cub18CUB_300001_SM_10006detail9transform16transform_kernelINS2_10policy_hubILb1EN4cuda3std3__45tupleIJN6thrust24THRUST_300001_SM_1000_NS17counting_iteratorIiNSA_11use_defaultESC_SC_EEEEEE10policy1000El5saxpyNSA_6detail15normal_iteratorINSA_10device_ptrIiEEEEJSD_EEEvT0_iT1_T2_DpNS2_10kernel_argIT3_EE --------------------------
	.section	.text._ZN3cub18CUB_300001_SM_10006detail9transform16transform_kernelINS2_10policy_hubILb1EN4cuda3std3__45tupleIJN6thrust24THRUST_300001_SM_1000_NS17counting_iteratorIiNSA_11use_defaultESC_SC_EEEEEE10policy1000El5saxpyNSA_6detail15normal_iteratorINSA_10device_ptrIiEEEEJSD_EEEvT0_iT1_T2_DpNS2_10kernel_argIT3_EE,"ax",@progbits
	.align	128
        .global         _ZN3cub18CUB_300001_SM_10006detail9transform16transform_kernelINS2_10policy_hubILb1EN4cuda3std3__45tupleIJN6thrust24THRUST_300001_SM_1000_NS17counting_iteratorIiNSA_11use_defaultESC_SC_EEEEEE10policy1000El5saxpyNSA_6detail15normal_iteratorINSA_10device_ptrIiEEEEJSD_EEEvT0_iT1_T2_DpNS2_10kernel_argIT3_EE
        .type           _ZN3cub18CUB_300001_SM_10006detail9transform16transform_kernelINS2_10policy_hubILb1EN4cuda3std3__45tupleIJN6thrust24THRUST_300001_SM_1000_NS17counting_iteratorIiNSA_11use_defaultESC_SC_EEEEEE10policy1000El5saxpyNSA_6detail15normal_iteratorINSA_10device_ptrIiEEEEJSD_EEEvT0_iT1_T2_DpNS2_10kernel_argIT3_EE,@function
        .size           _ZN3cub18CUB_300001_SM_10006detail9transform16transform_kernelINS2_10policy_hubILb1EN4cuda3std3__45tupleIJN6thrust24THRUST_300001_SM_1000_NS17counting_iteratorIiNSA_11use_defaultESC_SC_EEEEEE10policy1000El5saxpyNSA_6detail15normal_iteratorINSA_10device_ptrIiEEEEJSD_EEEvT0_iT1_T2_DpNS2_10kernel_argIT3_EE,(.L_x_247 - _ZN3cub18CUB_300001_SM_10006detail9transform16transform_kernelINS2_10policy_hubILb1EN4cuda3std3__45tupleIJN6thrust24THRUST_300001_SM_1000_NS17counting_iteratorIiNSA_11use_defaultESC_SC_EEEEEE10policy1000El5saxpyNSA_6detail15normal_iteratorINSA_10device_ptrIiEEEEJSD_EEEvT0_iT1_T2_DpNS2_10kernel_argIT3_EE)
        .other          _ZN3cub18CUB_300001_SM_10006detail9transform16transform_kernelINS2_10policy_hubILb1EN4cuda3std3__45tupleIJN6thrust24THRUST_300001_SM_1000_NS17counting_iteratorIiNSA_11use_defaultESC_SC_EEEEEE10policy1000El5saxpyNSA_6detail15normal_iteratorINSA_10device_ptrIiEEEEJSD_EEEvT0_iT1_T2_DpNS2_10kernel_argIT3_EE,@"STO_CUDA_ENTRY STV_DEFAULT"
_ZN3cub18CUB_300001_SM_10006detail9transform16transform_kernelINS2_10policy_hubILb1EN4cuda3std3__45tupleIJN6thrust24THRUST_300001_SM_1000_NS17counting_iteratorIiNSA_11use_defaultESC_SC_EEEEEE10policy1000El5saxpyNSA_6detail15normal_iteratorINSA_10device_ptrIiEEEEJSD_EEEvT0_iT1_T2_DpNS2_10kernel_argIT3_EE:
.text._ZN3cub18CUB_300001_SM_10006detail9transform16transform_kernelINS2_10policy_hubILb1EN4cuda3std3__45tupleIJN6thrust24THRUST_300001_SM_1000_NS17counting_iteratorIiNSA_11use_defaultESC_SC_EEEEEE10policy1000El5saxpyNSA_6detail15normal_iteratorINSA_10device_ptrIiEEEEJSD_EEEvT0_iT1_T2_DpNS2_10kernel_argIT3_EE:
[----:B------:R-:W0:Y:S01]  /*0000*/  LDC R1, c[0x0][0x37c] ;  /* 0x0000df00ff017b82 */ /* 0x000e220000000800 */
[----:B------:R-:W1:Y:S07]  /*0010*/  LDCU UR7, c[0x0][0x388] ;  /* 0x00007100ff0777ac */ /* 0x000e6e0008000800 */
[----:B------:R-:W2:Y:S01]  /*0020*/  S2UR UR4, SR_CTAID.X ;  /* 0x00000000000479c3 */ /* 0x000ea20000002500 */
[----:B------:R-:W3:Y:S01]  /*0030*/  LDCU.64 UR8, c[0x0][0x380] ;  /* 0x00007000ff0877ac */ /* 0x000ee20008000a00 */
[----:B------:R-:W4:Y:S01]  /*0040*/  LDCU.64 UR40, c[0x0][0x3a8] ;  /* 0x00007500ff2877ac */ /* 0x000f220008000a00 */
[----:B------:R-:W5:Y:S01]  /*0050*/  LDCU UR10, c[0x0][0x3b0] ;  /* 0x00007600ff0a77ac */ /* 0x000f620008000800 */
[----:B------:R-:W0:Y:S01]  /*0060*/  LDCU.64 UR38, c[0x0][0x358] ;  /* 0x00006b00ff2677ac */ /* 0x000e220008000a00 */
[----:B-1----:R-:W-:-:S04]  /*0070*/  USHF.L.U32 UR11, UR7, 0x7, URZ ;  /* 0x00000007070b7899 */ /* 0x002fc800080006ff */
[----:B------:R-:W-:Y:S02]  /*0080*/  USHF.R.S32.HI UR12, URZ, 0x1f, UR11 ;  /* 0x0000001fff0c7899 */ /* 0x000fe4000801140b */
[----:B--2---:R-:W-:Y:S02]  /*0090*/  UIMAD.WIDE.U32 UR42, UR11, UR4, URZ ;  /* 0x000000040b2a72a5 */ /* 0x004fe4000f8e00ff */
[----:B------:R-:W-:Y:S02]  /*00a0*/  UIMAD UR6, UR12, UR4, URZ ;  /* 0x000000040c0672a4 */ /* 0x000fe4000f8e02ff */
[----:B---3--:R-:W-:Y:S02]  /*00b0*/  UIADD3 UR4, UP0, UPT, -UR42, UR8, URZ ;  /* 0x000000082a047290 */ /* 0x008fe4000ff1e1ff */
[----:B------:R-:W-:Y:S02]  /*00c0*/  UIADD3 UR6, UPT, UPT, UR43, UR6, URZ ;  /* 0x000000062b067290 */ /* 0x000fe4000fffe0ff */
[----:B----4-:R-:W-:-:S02]  /*00d0*/  ULEA UR40, UP1, UR42, UR40, 0x2 ;  /* 0x000000282a287291 */ /* 0x010fc4000f8210ff */
[----:B------:R-:W-:Y:S02]  /*00e0*/  UIADD3.X UR5, UPT, UPT, ~UR6, UR9, URZ, UP0, !UPT ;  /* 0x0000000906057290 */ /* 0x000fe400087fe5ff */
[----:B------:R-:W-:Y:S02]  /*00f0*/  UISETP.LT.U32.AND UP0, UPT, UR4, UR11, UPT ;  /* 0x0000000b0400728c */ /* 0x000fe4000bf01070 */
[----:B------:R-:W-:Y:S02]  /*0100*/  ULEA.HI.X UR41, UR42, UR41, UR6, 0x2, UP1 ;  /* 0x000000292a297291 */ /* 0x000fe400088f1406 */
[----:B------:R-:W-:Y:S02]  /*0110*/  UISETP.LT.AND.EX UP0, UPT, UR5, UR12, UPT, UP0 ;  /* 0x0000000c0500728c */ /* 0x000fe4000bf01300 */
[----:B-----5:R-:W-:Y:S02]  /*0120*/  UIADD3 UR42, UPT, UPT, UR42, UR10, URZ ;  /* 0x0000000a2a2a7290 */ /* 0x020fe4000fffe0ff */
[----:B------:R-:W-:-:S04]  /*0130*/  USEL UR43, UR4, UR11, UP0 ;  /* 0x0000000b042b7287 */ /* 0x000fc80008000000 */
[----:B------:R-:W-:-:S09]  /*0140*/  UISETP.NE.AND UP0, UPT, UR11, UR43, UPT ;  /* 0x0000002b0b00728c */ /* 0x000fd2000bf05270 */
[----:B0-----:R-:W-:Y:S05]  /*0150*/  BRA.U !UP0, `(.L_x_0) ;  /* 0x0000003908f47547 */ /* 0x001fea000b800000 */
[----:B------:R-:W-:-:S06]  /*0160*/  UISETP.GE.AND UP0, UPT, UR7, 0x1, UPT ;  /* 0x000000010700788c */ /* 0x000fcc000bf06270 */
[----:B------:R-:W-:-:S13]  /*0170*/  PLOP3.LUT P0, PT, PT, PT, UP0, 0x80, 0x8 ;  /* 0x000000000008781c */ /* 0x000fda0003f0f008 */
[----:B------:R-:W-:Y:S05]  /*0180*/  @!P0 EXIT ;  /* 0x000000000000894d */ /* 0x000fea0003800000 */
[----:B------:R-:W0:Y:S01]  /*0190*/  LDCU UR44, c[0x0][0x3a0] ;  /* 0x00007400ff2c77ac */ /* 0x000e220008000800 */
[----:B------:R-:W1:Y:S01]  /*01a0*/  S2R R2, SR_TID.X ;  /* 0x0000000000027919 */ /* 0x000e620000002100 */
[----:B0-----:R-:W-:Y:S02]  /*01b0*/  UISETP.GE.AND UP0, UPT, UR44, 0x1, UPT ;  /* 0x000000012c00788c */ /* 0x001fe4000bf06270 */
[----:B------:R-:W-:-:S07]  /*01c0*/  UIMAD.WIDE UR36, UR44, 0x4, URZ ;  /* 0x000000042c2478a5 */ /* 0x000fce000f8e02ff */
[----:B------:R-:W-:Y:S05]  /*01d0*/  BRA.U !UP0, `(.L_x_1) ;  /* 0x0000003108a07547 */ /* 0x000fea000b800000 */
[----:B------:R-:W-:Y:S01]  /*01e0*/  HFMA2 R25, -RZ, RZ, 0, 0 ;  /* 0x00000000ff197431 */ /* 0x000fe200000001ff */
[----:B------:R-:W-:Y:S02]  /*01f0*/  ULOP3.LUT UR45, UR44, 0x7, URZ, 0xc0, !UPT ;  /* 0x000000072c2d7892 */ /* 0x000fe4000f8ec0ff */
[----:B------:R-:W-:Y:S02]  /*0200*/  ULOP3.LUT UR46, UR44, 0x3, URZ, 0xc0, !UPT ;  /* 0x000000032c2e7892 */ /* 0x000fe4000f8ec0ff */
[----:B------:R-:W-:Y:S02]  /*0210*/  ULOP3.LUT UR47, UR44, 0xf, URZ, 0xc0, !UPT ;  /* 0x0000000f2c2f7892 */ /* 0x000fe4000f8ec0ff */
[----:B------:R-:W-:Y:S02]  /*0220*/  ULOP3.LUT UR48, UR44, 0x7ffffff8, URZ, 0xc0, !UPT ;  /* 0x7ffffff82c307892 */ /* 0x000fe4000f8ec0ff */
[----:B------:R-:W-:Y:S02]  /*0230*/  ULOP3.LUT UR49, UR44, 0x7ffffff0, URZ, 0xc0, !UPT ;  /* 0x7ffffff02c317892 */ /* 0x000fe4000f8ec0ff */
[----:B------:R-:W-:-:S02]  /*0240*/  UIADD3 UR44, UPT, UPT, UR44, -0x1, URZ ;  /* 0xffffffff2c2c7890 */ /* 0x000fc4000fffe0ff */
[----:B------:R-:W-:-:S12]  /*0250*/  UIADD3 UR50, UPT, UPT, UR45, -0x1, URZ ;  /* 0xffffffff2d327890 */ /* 0x000fd8000fffe0ff */
.L_x_41:
[----:B-1----:R-:W-:Y:S01]  /*0260*/  IMAD R17, R25, 0x80, R2 ;  /* 0x0000008019117824 */ /* 0x002fe200078e0202 */
[----:B------:R-:W-:Y:S04]  /*0270*/  BSSY.RECONVERGENT B6, `(.L_x_2) ;  /* 0x0000319000067945 */ /* 0x000fe80003800200 */
[----:B------:R-:W-:-:S13]  /*0280*/  ISETP.GE.AND P0, PT, R17, UR43, PT ;  /* 0x0000002b11007c0c */ /* 0x000fda000bf06270 */
[----:B0-234-:R-:W-:Y:S05]  /*0290*/  @P0 BRA `(.L_x_3) ;  /* 0x0000003000580947 */ /* 0x01dfea0003800000 */
[----:B------:R-:W-:Y:S01]  /*02a0*/  MOV R6, 0x0 ;  /* 0x0000000000067802 */ /* 0x000fe20000000f00 */
[----:B------:R-:W0:Y:S01]  /*02b0*/  LDCU UR4, c[0x0][0x3a0] ;  /* 0x00007400ff0477ac */ /* 0x000e220008000800 */
[----:B------:R-:W-:Y:S01]  /*02c0*/  MOV R16, UR44 ;  /* 0x0000002c00107c02 */ /* 0x000fe20008000f00 */
[----:B------:R-:W-:Y:S01]  /*02d0*/  IMAD.U32 R9, RZ, RZ, UR37 ;  /* 0x00000025ff097e24 */ /* 0x000fe2000f8e00ff */
[----:B------:R-:W-:Y:S01]  /*02e0*/  MOV R4, UR36 ;  /* 0x0000002400047c02 */ /* 0x000fe20008000f00 */
[----:B------:R-:W-:Y:S01]  /*02f0*/  VIADD R17, R17, UR42 ;  /* 0x0000002a11117c36 */ /* 0x000fe20008000000 */
[----:B------:R-:W1:Y:S01]  /*0300*/  LDC.64 R6, c[0x4][R6] ;  /* 0x0100000006067b82 */ /* 0x000e620000000a00 */
[----:B------:R-:W-:Y:S01]  /*0310*/  ISETP.GE.U32.AND P0, PT, R16, 0x7, PT ;  /* 0x000000071000780c */ /* 0x000fe20003f06070 */
[----:B------:R-:W-:Y:S01]  /*0320*/  IMAD.U32 R5, RZ, RZ, UR37 ;  /* 0x00000025ff057e24 */ /* 0x000fe2000f8e00ff */
[----:B------:R-:W-:Y:S02]  /*0330*/  MOV R8, UR36 ;  /* 0x0000002400087c02 */ /* 0x000fe40008000f00 */
[----:B------:R-:W-:-:S02]  /*0340*/  P2R R0, PR, RZ, 0x1 ;  /* 0x00000001ff007803 */ /* 0x000fc40000000000 */
[----:B------:R-:W-:Y:S01]  /*0350*/  MOV R5, R9 ;  /* 0x0000000900057202 */ /* 0x000fe20000000f00 */
[----:B0-----:R-:W-:-:S07]  /*0360*/  IMAD R17, R17, UR4, RZ ;  /* 0x0000000411117c24 */ /* 0x001fce000f8e02ff */
[----:B------:R-:W-:-:S07]  /*0370*/  LEPC R20, `(.L_x_4) ;  /* 0x000000001014794e */ /* 0x000fce0000000000 */
[----:B-1----:R-:W-:Y:S05]  /*0380*/  CALL.ABS.NOINC R6 ;  /* 0x0000000006007343 */ /* 0x002fea0003c00000 */
.L_x_4:
[----:B------:R-:W0:Y:S01]  /*0390*/  LDC.64 R8, c[0x0][0x390] ;  /* 0x0000e400ff087b82 */ /* 0x000e220000000a00 */
[----:B------:R-:W-:Y:S01]  /*03a0*/  ISETP.GE.U32.AND P6, PT, R16, 0x7, PT ;  /* 0x000000071000780c */ /* 0x000fe20003fc6070 */
[----:B------:R-:W-:Y:S02]  /*03b0*/  VIADD R7, R17, UR44 ;  /* 0x0000002c11077c36 */ /* 0x000fe40008000000 */
[----:B------:R-:W-:Y:S01]  /*03c0*/  HFMA2 R3, -RZ, RZ, 0, 0 ;  /* 0x00000000ff037431 */ /* 0x000fe200000001ff */
[----:B------:R-:W-:Y:S01]  /*03d0*/  CS2R R22, SRZ ;  /* 0x0000000000167805 */ /* 0x000fe2000001ff00 */
[----:B------:R-:W-:Y:S01]  /*03e0*/  IMAD.MOV.U32 R18, RZ, RZ, R4 ;  /* 0x000000ffff127224 */ /* 0x000fe200078e0004 */
[----:B------:R-:W-:Y:S01]  /*03f0*/  MOV R19, R5 ;  /* 0x0000000500137202 */ /* 0x000fe20000000f00 */
[----:B0-----:R-:W-:-:S04]  /*0400*/  IMAD.WIDE R6, R7, 0x4, R8 ;  /* 0x0000000407067825 */ /* 0x001fc800078e0208 */
[----:B------:R-:W-:Y:S02]  /*0410*/  IMAD.WIDE R16, R17, 0x4, R8 ;  /* 0x0000000411107825 */ /* 0x000fe400078e0208 */
[----:B------:R-:W-:Y:S05]  /*0420*/  @!P6 BRA `(.L_x_5) ;  /* 0x00000004008ce947 */ /* 0x000fea0003800000 */
[----:B------:R-:W-:Y:S01]  /*0430*/  BSSY.RECONVERGENT B0, `(.L_x_6) ;  /* 0x0000061000007945 */ /* 0x000fe20003800200 */
[----:B------:R-:W-:Y:S01]  /*0440*/  IMAD.MOV.U32 R3, RZ, RZ, RZ ;  /* 0x000000ffff037224 */ /* 0x000fe200078e00ff */
[----:B------:R-:W-:-:S07]  /*0450*/  CS2R R22, SRZ ;  /* 0x0000000000167805 */ /* 0x000fce000001ff00 */
.L_x_7:
[C---:B------:R-:W-:Y:S01]  /*0460*/  ISETP.NE.AND P0, PT, R3.reuse, UR44, PT ;  /* 0x0000002c03007c0c */ /* 0x040fe2000bf05270 */
[----:B------:R-:W-:Y:S01]  /*0470*/  IMAD.WIDE R10, R3, 0x4, R16 ;  /* 0x00000004030a7825 */ /* 0x000fe200078e0210 */
[----:B------:R-:W0:Y:S01]  /*0480*/  LDCU UR5, c[0x0][0x3a0] ;  /* 0x00007400ff0577ac */ /* 0x000e220008000800 */
[----:B------:R-:W1:Y:S10]  /*0490*/  LDC.64 R8, c[0x0][0x398] ;  /* 0x0000e600ff087b82 */ /* 0x000e740000000a00 */
[----:B------:R-:W2:Y:S04]  /*04a0*/  @P0 LDG.E R15, desc[UR38][R10.64] ;  /* 0x000000260a0f0981 */ /* 0x000ea8000c1e1900 */
[----:B------:R-:W2:Y:S01]  /*04b0*/  @P0 LDG.E R0, desc[UR38][R10.64+0x4] ;  /* 0x000004260a000981 */ /* 0x000ea2000c1e1900 */
[----:B0-----:R-:W-:-:S03]  /*04c0*/  UIADD3 UR4, UPT, UPT, UR5, -0x2, URZ ;  /* 0xfffffffe05047890 */ /* 0x001fc6000fffe0ff */
[----:B------:R-:W2:Y:S04]  /*04d0*/  @!P0 LDG.E R15, desc[UR38][R6.64] ;  /* 0x00000026060f8981 */ /* 0x000ea8000c1e1900 */
[----:B------:R-:W2:Y:S01]  /*04e0*/  @!P0 LDG.E R0, desc[UR38][R16.64] ;  /* 0x0000002610008981 */ /* 0x000ea2000c1e1900 */
[C---:B------:R-:W-:Y:S01]  /*04f0*/  ISETP.NE.AND P0, PT, R3.reuse, UR4, PT ;  /* 0x0000000403007c0c */ /* 0x040fe2000bf05270 */
[----:B------:R-:W-:-:S04]  /*0500*/  IMAD.WIDE.U32 R4, R3, 0x4, R18 ;  /* 0x0000000403047825 */ /* 0x000fc800078e0012 */
[----:B--2---:R-:W-:-:S04]  /*0510*/  IMAD R27, R15, UR5, R0 ;  /* 0x000000050f1b7c24 */ /* 0x004fc8000f8e0200 */
[----:B-1----:R-:W-:-:S06]  /*0520*/  IMAD.WIDE R26, R27, 0x8, R8 ;  /* 0x000000081b1a7825 */ /* 0x002fcc00078e0208 */
[----:B------:R-:W2:Y:S04]  /*0530*/  LDG.E.64 R26, desc[UR38][R26.64] ;  /* 0x000000261a1a7981 */ /* 0x000ea8000c1e1b00 */
[----:B------:R0:W-:Y:S04]  /*0540*/  ST.E desc[UR38][R4.64], R15 ;  /* 0x0000000f04007985 */ /* 0x0001e8000c101926 */
[----:B------:R-:W3:Y:S04]  /*0550*/  @P0 LDG.E R21, desc[UR38][R10.64+0x4] ;  /* 0x000004260a150981 */ /* 0x000ee8000c1e1900 */
[----:B------:R-:W3:Y:S01]  /*0560*/  @P0 LDG.E R0, desc[UR38][R10.64+0x8] ;  /* 0x000008260a000981 */ /* 0x000ee2000c1e1900 */
[----:B------:R-:W-:-:S03]  /*0570*/  UIADD3 UR4, UPT, UPT, UR5, -0x3, URZ ;  /* 0xfffffffd05047890 */ /* 0x000fc6000fffe0ff */
[----:B------:R-:W3:Y:S04]  /*0580*/  @!P0 LDG.E R21, desc[UR38][R6.64] ;  /* 0x0000002606158981 */ /* 0x000ee8000c1e1900 */
[----:B------:R-:W3:Y:S01]  /*0590*/  @!P0 LDG.E R0, desc[UR38][R16.64] ;  /* 0x0000002610008981 */ /* 0x000ee2000c1e1900 */
[----:B------:R-:W-:Y:S01]  /*05a0*/  ISETP.NE.AND P0, PT, R3, UR4, PT ;  /* 0x0000000403007c0c */ /* 0x000fe2000bf05270 */
[----:B---3--:R-:W-:-:S04]  /*05b0*/  IMAD R13, R21, UR5, R0 ;  /* 0x00000005150d7c24 */ /* 0x008fc8000f8e0200 */
[----:B------:R-:W-:-:S06]  /*05c0*/  IMAD.WIDE R12, R13, 0x8, R8 ;  /* 0x000000080d0c7825 */ /* 0x000fcc00078e0208 */
[----:B------:R-:W3:Y:S04]  /*05d0*/  LDG.E.64 R12, desc[UR38][R12.64] ;  /* 0x000000260c0c7981 */ /* 0x000ee8000c1e1b00 */
[----:B------:R1:W-:Y:S04]  /*05e0*/  ST.E desc[UR38][R4.64+0x4], R21 ;  /* 0x0000041504007985 */ /* 0x0003e8000c101926 */
[----:B------:R-:W4:Y:S04]  /*05f0*/  @P0 LDG.E R0, desc[UR38][R10.64+0x8] ;  /* 0x000008260a000981 */ /* 0x000f28000c1e1900 */
[----:B0-----:R-:W4:Y:S01]  /*0600*/  @P0 LDG.E R15, desc[UR38][R10.64+0xc] ;  /* 0x00000c260a0f0981 */ /* 0x001f22000c1e1900 */
[----:B------:R-:W-:-:S03]  /*0610*/  UIADD3 UR4, UPT, UPT, UR5, -0x4, URZ ;  /* 0xfffffffc05047890 */ /* 0x000fc6000fffe0ff */
[----:B------:R-:W4:Y:S04]  /*0620*/  @!P0 LDG.E R0, desc[UR38][R6.64] ;  /* 0x0000002606008981 */ /* 0x000f28000c1e1900 */
[----:B------:R-:W4:Y:S01]  /*0630*/  @!P0 LDG.E R15, desc[UR38][R16.64] ;  /* 0x00000026100f8981 */ /* 0x000f22000c1e1900 */
[----:B------:R-:W-:Y:S01]  /*0640*/  ISETP.NE.AND P0, PT, R3, UR4, PT ;  /* 0x0000000403007c0c */ /* 0x000fe2000bf05270 */
[----:B----4-:R-:W-:-:S04]  /*0650*/  IMAD R15, R0, UR5, R15 ;  /* 0x00000005000f7c24 */ /* 0x010fc8000f8e020f */
[----:B------:R-:W-:-:S06]  /*0660*/  IMAD.WIDE R14, R15, 0x8, R8 ;  /* 0x000000080f0e7825 */ /* 0x000fcc00078e0208 */
[----:B------:R-:W4:Y:S04]  /*0670*/  LDG.E.64 R14, desc[UR38][R14.64] ;  /* 0x000000260e0e7981 */ /* 0x000f28000c1e1b00 */
[----:B------:R0:W-:Y:S04]  /*0680*/  ST.E desc[UR38][R4.64+0x8], R0 ;  /* 0x0000080004007985 */ /* 0x0001e8000c101926 */
[----:B------:R-:W1:Y:S04]  /*0690*/  @P0 LDG.E R29, desc[UR38][R10.64+0xc] ;  /* 0x00000c260a1d0981 */ /* 0x000e68000c1e1900 */
[----:B------:R-:W1:Y:S01]  /*06a0*/  @P0 LDG.E R20, desc[UR38][R10.64+0x10] ;  /* 0x000010260a140981 */ /* 0x000e62000c1e1900 */
[----:B------:R-:W-:-:S03]  /*06b0*/  UIADD3 UR4, UPT, UPT, UR5, -0x5, URZ ;  /* 0xfffffffb05047890 */ /* 0x000fc6000fffe0ff */
[----:B------:R-:W1:Y:S04]  /*06c0*/  @!P0 LDG.E R29, desc[UR38][R6.64] ;  /* 0x00000026061d8981 */ /* 0x000e68000c1e1900 */
[----:B------:R-:W1:Y:S01]  /*06d0*/  @!P0 LDG.E R20, desc[UR38][R16.64] ;  /* 0x0000002610148981 */ /* 0x000e62000c1e1900 */
[----:B------:R-:W-:Y:S01]  /*06e0*/  ISETP.NE.AND P0, PT, R3, UR4, PT ;  /* 0x0000000403007c0c */ /* 0x000fe2000bf05270 */
[----:B--2---:R-:W-:Y:S01]  /*06f0*/  DADD R26, R26, R22 ;  /* 0x000000001a1a7229 */ /* 0x004fe20000000016 */
[----:B-1----:R-:W-:-:S04]  /*0700*/  IMAD R21, R29, UR5, R20 ;  /* 0x000000051d157c24 */ /* 0x002fc8000f8e0214 */
[----:B------:R-:W-:-:S06]  /*0710*/  IMAD.WIDE R20, R21, 0x8, R8 ;  /* 0x0000000815147825 */ /* 0x000fcc00078e0208 */
[----:B------:R-:W2:Y:S04]  /*0720*/  LDG.E.64 R20, desc[UR38][R20.64] ;  /* 0x0000002614147981 */ /* 0x000ea8000c1e1b00 */
[----:B------:R1:W-:Y:S04]  /*0730*/  ST.E desc[UR38][R4.64+0xc], R29 ;  /* 0x00000c1d04007985 */ /* 0x0003e8000c101926 */
[----:B0-----:R-:W5:Y:S04]  /*0740*/  @P0 LDG.E R0, desc[UR38][R10.64+0x10] ;  /* 0x000010260a000981 */ /* 0x001f68000c1e1900 */
[----:B------:R-:W5:Y:S01]  /*0750*/  @P0 LDG.E R23, desc[UR38][R10.64+0x14] ;  /* 0x000014260a170981 */ /* 0x000f62000c1e1900 */
[----:B------:R-:W-:-:S03]  /*0760*/  UIADD3 UR4, UPT, UPT, UR5, -0x6, URZ ;  /* 0xfffffffa05047890 */ /* 0x000fc6000fffe0ff */
[----:B------:R-:W5:Y:S04]  /*0770*/  @!P0 LDG.E R0, desc[UR38][R6.64] ;  /* 0x0000002606008981 */ /* 0x000f68000c1e1900 */
[----:B------:R-:W5:Y:S01]  /*0780*/  @!P0 LDG.E R23, desc[UR38][R16.64] ;  /* 0x0000002610178981 */ /* 0x000f62000c1e1900 */
[----:B------:R-:W-:Y:S01]  /*0790*/  ISETP.NE.AND P0, PT, R3, UR4, PT ;  /* 0x0000000403007c0c */ /* 0x000fe2000bf05270 */
[----:B---3--:R-:W-:Y:S01]  /*07a0*/  DADD R12, R26, R12 ;  /* 0x000000001a0c7229 */ /* 0x008fe2000000000c */
[----:B-----5:R-:W-:-:S04]  /*07b0*/  IMAD R23, R0, UR5, R23 ;  /* 0x0000000500177c24 */ /* 0x020fc8000f8e0217 */
[----:B------:R-:W-:-:S06]  /*07c0*/  IMAD.WIDE R22, R23, 0x8, R8 ;  /* 0x0000000817167825 */ /* 0x000fcc00078e0208 */
[----:B------:R-:W3:Y:S04]  /*07d0*/  LDG.E.64 R22, desc[UR38][R22.64] ;  /* 0x0000002616167981 */ /* 0x000ee8000c1e1b00 */
[----:B------:R0:W-:Y:S04]  /*07e0*/  ST.E desc[UR38][R4.64+0x10], R0 ;  /* 0x0000100004007985 */ /* 0x0001e8000c101926 */
[----:B-1----:R-:W5:Y:S04]  /*07f0*/  @P0 LDG.E R29, desc[UR38][R10.64+0x14] ;  /* 0x000014260a1d0981 */ /* 0x002f68000c1e1900 */
[----:B------:R-:W5:Y:S01]  /*0800*/  @P0 LDG.E R24, desc[UR38][R10.64+0x18] ;  /* 0x000018260a180981 */ /* 0x000f62000c1e1900 */
[----:B------:R-:W-:-:S03]  /*0810*/  UIADD3 UR4, UPT, UPT, UR5, -0x7, URZ ;  /* 0xfffffff905047890 */ /* 0x000fc6000fffe0ff */
[----:B------:R-:W5:Y:S04]  /*0820*/  @!P0 LDG.E R29, desc[UR38][R6.64] ;  /* 0x00000026061d8981 */ /* 0x000f68000c1e1900 */
[----:B------:R-:W5:Y:S01]  /*0830*/  @!P0 LDG.E R24, desc[UR38][R16.64] ;  /* 0x0000002610188981 */ /* 0x000f62000c1e1900 */
[----:B------:R-:W-:Y:S01]  /*0840*/  ISETP.NE.AND P0, PT, R3, UR4, PT ;  /* 0x0000000403007c0c */ /* 0x000fe2000bf05270 */
[----:B----4-:R-:W-:Y:S01]  /*0850*/  DADD R12, R12, R14 ;  /* 0x000000000c0c7229 */ /* 0x010fe2000000000e */
[----:B-----5:R-:W-:-:S04]  /*0860*/  IMAD R27, R29, UR5, R24 ;  /* 0x000000051d1b7c24 */ /* 0x020fc8000f8e0218 */
[----:B------:R-:W-:-:S06]  /*0870*/  IMAD.WIDE R26, R27, 0x8, R8 ;  /* 0x000000081b1a7825 */ /* 0x000fcc00078e0208 */
[----:B------:R-:W4:Y:S04]  /*0880*/  LDG.E.64 R26, desc[UR38][R26.64] ;  /* 0x000000261a1a7981 */ /* 0x000f28000c1e1b00 */
[----:B------:R1:W-:Y:S04]  /*0890*/  ST.E desc[UR38][R4.64+0x14], R29 ;  /* 0x0000141d04007985 */ /* 0x0003e8000c101926 */
[----:B0-----:R-:W5:Y:S04]  /*08a0*/  @P0 LDG.E R0, desc[UR38][R10.64+0x18] ;  /* 0x000018260a000981 */ /* 0x001f68000c1e1900 */
[----:B------:R-:W5:Y:S01]  /*08b0*/  @P0 LDG.E R15, desc[UR38][R10.64+0x1c] ;  /* 0x00001c260a0f0981 */ /* 0x000f62000c1e1900 */
[----:B------:R-:W-:-:S03]  /*08c0*/  UIADD3 UR4, UPT, UPT, UR5, -0x8, URZ ;  /* 0xfffffff805047890 */ /* 0x000fc6000fffe0ff */
[----:B------:R-:W5:Y:S04]  /*08d0*/  @!P0 LDG.E R0, desc[UR38][R6.64] ;  /* 0x0000002606008981 */ /* 0x000f68000c1e1900 */
[----:B------:R-:W5:Y:S01]  /*08e0*/  @!P0 LDG.E R15, desc[UR38][R16.64] ;  /* 0x00000026100f8981 */ /* 0x000f62000c1e1900 */
[----:B------:R-:W-:Y:S01]  /*08f0*/  ISETP.NE.AND P0, PT, R3, UR4, PT ;  /* 0x0000000403007c0c */ /* 0x000fe2000bf05270 */
[----:B-----5:R-:W-:-:S04]  /*0900*/  IMAD R15, R0, UR5, R15 ;  /* 0x00000005000f7c24 */ /* 0x020fc8000f8e020f */
[----:B------:R-:W-:-:S06]  /*0910*/  IMAD.WIDE R14, R15, 0x8, R8 ;  /* 0x000000080f0e7825 */ /* 0x000fcc00078e0208 */
[----:B------:R-:W5:Y:S04]  /*0920*/  LDG.E.64 R14, desc[UR38][R14.64] ;  /* 0x000000260e0e7981 */ /* 0x000f68000c1e1b00 */
[----:B------:R0:W-:Y:S04]  /*0930*/  ST.E desc[UR38][R4.64+0x18], R0 ;  /* 0x0000180004007985 */ /* 0x0001e8000c101926 */
[----:B-1----:R-:W4:Y:S04]  /*0940*/  @P0 LDG.E R29, desc[UR38][R10.64+0x1c] ;  /* 0x00001c260a1d0981 */ /* 0x002f28000c1e1900 */
[----:B------:R-:W4:Y:S04]  /*0950*/  @P0 LDG.E R24, desc[UR38][R10.64+0x20] ;  /* 0x000020260a180981 */ /* 0x000f28000c1e1900 */
[----:B------:R-:W4:Y:S04]  /*0960*/  @!P0 LDG.E R29, desc[UR38][R6.64] ;  /* 0x00000026061d8981 */ /* 0x000f28000c1e1900 */
[----:B------:R-:W4:Y:S01]  /*0970*/  @!P0 LDG.E R24, desc[UR38][R16.64] ;  /* 0x0000002610188981 */ /* 0x000f22000c1e1900 */
[----:B--2---:R-:W-:Y:S01]  /*0980*/  DADD R12, R12, R20 ;  /* 0x000000000c0c7229 */ /* 0x004fe20000000014 */
[----:B------:R-:W-:-:S07]  /*0990*/  IADD3 R3, PT, PT, R3, 0x8, RZ ;  /* 0x0000000803037810 */ /* 0x000fce0007ffe0ff */
[----:B---3--:R-:W-:Y:S01]  /*09a0*/  DADD R12, R12, R22 ;  /* 0x000000000c0c7229 */ /* 0x008fe20000000016 */
[----:B----4-:R-:W-:-:S04]  /*09b0*/  IMAD R24, R29, UR5, R24 ;  /* 0x000000051d187c24 */ /* 0x010fc8000f8e0218 */
[----:B------:R-:W-:-:S06]  /*09c0*/  IMAD.WIDE R8, R24, 0x8, R8 ;  /* 0x0000000818087825 */ /* 0x000fcc00078e0208 */
[----:B------:R-:W2:Y:S01]  /*09d0*/  LDG.E.64 R8, desc[UR38][R8.64] ;  /* 0x0000002608087981 */ /* 0x000ea2000c1e1b00 */
[----:B------:R-:W-:Y:S01]  /*09e0*/  DADD R12, R12, R26 ;  /* 0x000000000c0c7229 */ /* 0x000fe2000000001a */
[----:B------:R-:W-:Y:S02]  /*09f0*/  ISETP.NE.AND P0, PT, R3, UR48, PT ;  /* 0x0000003003007c0c */ /* 0x000fe4000bf05270 */
[----:B------:R0:W-:Y:S05]  /*0a00*/  ST.E desc[UR38][R4.64+0x1c], R29 ;  /* 0x00001c1d04007985 */ /* 0x0001ea000c101926 */
[----:B-----5:R-:W-:-:S08]  /*0a10*/  DADD R12, R12, R14 ;  /* 0x000000000c0c7229 */ /* 0x020fd0000000000e */
[----:B--2---:R-:W-:Y:S01]  /*0a20*/  DADD R22, R12, R8 ;  /* 0x000000000c167229 */ /* 0x004fe20000000008 */
[----:B0-----:R-:W-:Y:S10]  /*0a30*/  @P0 BRA `(.L_x_7) ;  /* 0xfffffff800880947 */ /* 0x001ff4000383ffff */
[----:B------:R-:W-:Y:S05]  /*0a40*/  BSYNC.RECONVERGENT B0 ;  /* 0x0000000000007941 */ /* 0x000fea0003800200 */
.L_x_6:
[----:B------:R-:W-:-:S07]  /*0a50*/  IMAD.U32 R3, RZ, RZ, UR48 ;  /* 0x00000030ff037e24 */ /* 0x000fce000f8e00ff */
.L_x_5:
[----:B------:R-:W-:-:S09]  /*0a60*/  UISETP.NE.AND UP0, UPT, UR45, URZ, UPT ;  /* 0x000000ff2d00728c */ /* 0x000fd2000bf05270 */
[----:B------:R-:W-:Y:S05]  /*0a70*/  BRA.U !UP0, `(.L_x_8) ;  /* 0x0000000508887547 */ /* 0x000fea000b800000 */
[----:B------:R-:W-:Y:S02]  /*0a80*/  UISETP.GE.U32.AND UP0, UPT, UR50, 0x3, UPT ;  /* 0x000000033200788c */ /* 0x000fe4000bf06070 */
[----:B------:R-:W-:-:S07]  /*0a90*/  UISETP.NE.AND UP1, UPT, UR46, URZ, UPT ;  /* 0x000000ff2e00728c */ /* 0x000fce000bf25270 */
[----:B------:R-:W-:Y:S05]  /*0aa0*/  BRA.U !UP0, `(.L_x_9) ;  /* 0x0000000108c07547 */ /* 0x000fea000b800000 */
[C---:B------:R-:W-:Y:S01]  /*0ab0*/  ISETP.NE.AND P0, PT, R3.reuse, UR44, PT ;  /* 0x0000002c03007c0c */ /* 0x040fe2000bf05270 */
[----:B------:R-:W-:Y:S01]  /*0ac0*/  IMAD.WIDE.U32 R20, R3, 0x4, R16 ;  /* 0x0000000403147825 */ /* 0x000fe200078e0010 */
        /* <DEDUP_REMOVED lines=23> */
[----:B------:R-:W0:Y:S04]  /*0c40*/  @P0 LDG.E R29, desc[UR38][R20.64+0x8] ;  /* 0x00000826141d0981 */ /* 0x000e28000c1e1900 */
[----:B------:R-:W0:Y:S01]  /*0c50*/  @P0 LDG.E R0, desc[UR38][R20.64+0xc] ;  /* 0x00000c2614000981 */ /* 0x000e22000c1e1900 */
[----:B------:R-:W-:-:S03]  /*0c60*/  UIADD3 UR5, UPT, UPT, UR4, -0x4, URZ ;  /* 0xfffffffc04057890 */ /* 0x000fc6000fffe0ff */
[----:B------:R-:W0:Y:S04]  /*0c70*/  @!P0 LDG.E R29, desc[UR38][R6.64] ;  /* 0x00000026061d8981 */ /* 0x000e28000c1e1900 */
[----:B------:R-:W0:Y:S01]  /*0c80*/  @!P0 LDG.E R0, desc[UR38][R16.64] ;  /* 0x0000002610008981 */ /* 0x000e22000c1e1900 */
[----:B------:R-:W-:Y:S01]  /*0c90*/  ISETP.NE.AND P0, PT, R3, UR5, PT ;  /* 0x0000000503007c0c */ /* 0x000fe2000bf05270 */
[----:B0-----:R-:W-:-:S04]  /*0ca0*/  IMAD R9, R29, UR4, R0 ;  /* 0x000000041d097c24 */ /* 0x001fc8000f8e0200 */
[----:B------:R-:W-:-:S06]  /*0cb0*/  IMAD.WIDE R8, R9, 0x8, R14 ;  /* 0x0000000809087825 */ /* 0x000fcc00078e020e */
[----:B------:R-:W4:Y:S04]  /*0cc0*/  LDG.E.64 R8, desc[UR38][R8.64] ;  /* 0x0000002608087981 */ /* 0x000f28000c1e1b00 */
[----:B------:R0:W-:Y:S04]  /*0cd0*/  ST.E desc[UR38][R4.64+0x8], R29 ;  /* 0x0000081d04007985 */ /* 0x0001e8000c101926 */
[----:B-1----:R-:W5:Y:S04]  /*0ce0*/  @P0 LDG.E R27, desc[UR38][R20.64+0xc] ;  /* 0x00000c26141b0981 */ /* 0x002f68000c1e1900 */
[----:B------:R-:W5:Y:S04]  /*0cf0*/  @P0 LDG.E R0, desc[UR38][R20.64+0x10] ;  /* 0x0000102614000981 */ /* 0x000f68000c1e1900 */
[----:B------:R-:W5:Y:S04]  /*0d00*/  @!P0 LDG.E R27, desc[UR38][R6.64] ;  /* 0x00000026061b8981 */ /* 0x000f68000c1e1900 */
[----:B------:R-:W5:Y:S01]  /*0d10*/  @!P0 LDG.E R0, desc[UR38][R16.64] ;  /* 0x0000002610008981 */ /* 0x000f62000c1e1900 */
[----:B--2---:R-:W-:Y:S01]  /*0d20*/  DADD R12, R22, R12 ;  /* 0x00000000160c7229 */ /* 0x004fe2000000000c */
[----:B-----5:R-:W-:-:S04]  /*0d30*/  IMAD R0, R27, UR4, R0 ;  /* 0x000000041b007c24 */ /* 0x020fc8000f8e0200 */
[----:B------:R-:W-:-:S06]  /*0d40*/  IMAD.WIDE R14, R0, 0x8, R14 ;  /* 0x00000008000e7825 */ /* 0x000fcc00078e020e */
[----:B------:R-:W2:Y:S01]  /*0d50*/  LDG.E.64 R14, desc[UR38][R14.64] ;  /* 0x000000260e0e7981 */ /* 0x000ea2000c1e1b00 */
[----:B---3--:R-:W-:Y:S01]  /*0d60*/  DADD R10, R12, R10 ;  /* 0x000000000c0a7229 */ /* 0x008fe2000000000a */
[----:B------:R-:W-:Y:S02]  /*0d70*/  IADD3 R3, PT, PT, R3, 0x4, RZ ;  /* 0x0000000403037810 */ /* 0x000fe40007ffe0ff */
[----:B------:R0:W-:Y:S05]  /*0d80*/  ST.E desc[UR38][R4.64+0xc], R27 ;  /* 0x00000c1b04007985 */ /* 0x0001ea000c101926 */
[----:B----4-:R-:W-:-:S08]  /*0d90*/  DADD R8, R10, R8 ;  /* 0x000000000a087229 */ /* 0x010fd00000000008 */
[----:B0-2---:R-:W-:-:S11]  /*0da0*/  DADD R22, R8, R14 ;  /* 0x0000000008167229 */ /* 0x005fd6000000000e */
.L_x_9:
[----:B------:R-:W-:Y:S05]  /*0db0*/  BRA.U !UP1, `(.L_x_8) ;  /* 0x0000000109b87547 */ /* 0x000fea000b800000 */
[----:B------:R-:W0:Y:S01]  /*0dc0*/  LDCU UR6, c[0x0][0x3a0] ;  /* 0x00007400ff0677ac */ /* 0x000e220008000800 */
[----:B------:R-:W-:Y:S02]  /*0dd0*/  UISETP.NE.AND UP0, UPT, UR46, 0x1, UPT ;  /* 0x000000012e00788c */ /* 0x000fe4000bf05270 */
[----:B0-----:R-:W-:-:S04]  /*0de0*/  ULOP3.LUT UR4, UR6, 0x1, URZ, 0xc0, !UPT ;  /* 0x0000000106047892 */ /* 0x001fc8000f8ec0ff */
[----:B------:R-:W-:-:S03]  /*0df0*/  UISETP.NE.U32.AND UP1, UPT, UR4, 0x1, UPT ;  /* 0x000000010400788c */ /* 0x000fc6000bf25070 */
[----:B------:R-:W-:Y:S08]  /*0e00*/  BRA.U !UP0, `(.L_x_10) ;  /* 0x00000001086c7547 */ /* 0x000ff0000b800000 */
[C---:B------:R-:W-:Y:S01]  /*0e10*/  ISETP.NE.AND P0, PT, R3.reuse, UR44, PT ;  /* 0x0000002c03007c0c */ /* 0x040fe2000bf05270 */
[----:B------:R-:W0:Y:S01]  /*0e20*/  LDCU UR4, c[0x0][0x3a0] ;  /* 0x00007400ff0477ac */ /* 0x000e220008000800 */
[----:B------:R-:W1:Y:S11]  /*0e30*/  LDC.64 R8, c[0x0][0x398] ;  /* 0x0000e600ff087b82 */ /* 0x000e760000000a00 */
[----:B------:R-:W-:-:S05]  /*0e40*/  @P0 IMAD.WIDE R10, R3, 0x4, R16 ;  /* 0x00000004030a0825 */ /* 0x000fca00078e0210 */
[----:B------:R-:W2:Y:S04]  /*0e50*/  @P0 LDG.E R21, desc[UR38][R10.64] ;  /* 0x000000260a150981 */ /* 0x000ea8000c1e1900 */
[----:B------:R-:W2:Y:S01]  /*0e60*/  @P0 LDG.E R0, desc[UR38][R10.64+0x4] ;  /* 0x000004260a000981 */ /* 0x000ea2000c1e1900 */
[----:B0-----:R-:W-:-:S03]  /*0e70*/  UIADD3 UR5, UPT, UPT, UR4, -0x2, URZ ;  /* 0xfffffffe04057890 */ /* 0x001fc6000fffe0ff */
[----:B------:R-:W2:Y:S04]  /*0e80*/  @!P0 LDG.E R21, desc[UR38][R6.64] ;  /* 0x0000002606158981 */ /* 0x000ea8000c1e1900 */
[----:B------:R-:W2:Y:S01]  /*0e90*/  @!P0 LDG.E R0, desc[UR38][R16.64] ;  /* 0x0000002610008981 */ /* 0x000ea2000c1e1900 */
[C---:B------:R-:W-:Y:S01]  /*0ea0*/  ISETP.NE.AND P0, PT, R3.reuse, UR5, PT ;  /* 0x0000000503007c0c */ /* 0x040fe2000bf05270 */
[----:B------:R-:W-:-:S12]  /*0eb0*/  IMAD.WIDE.U32 R4, R3, 0x4, R18 ;  /* 0x0000000403047825 */ /* 0x000fd800078e0012 */
[----:B------:R-:W-:-:S04]  /*0ec0*/  @P0 IMAD.WIDE R14, R3, 0x4, R16 ;  /* 0x00000004030e0825 */ /* 0x000fc800078e0210 */
[----:B--2---:R-:W-:-:S04]  /*0ed0*/  IMAD R13, R21, UR4, R0 ;  /* 0x00000004150d7c24 */ /* 0x004fc8000f8e0200 */
[----:B-1----:R-:W-:-:S05]  /*0ee0*/  IMAD.WIDE R12, R13, 0x8, R8 ;  /* 0x000000080d0c7825 */ /* 0x002fca00078e0208 */
[----:B------:R-:W2:Y:S04]  /*0ef0*/  LDG.E.64 R10, desc[UR38][R12.64] ;  /* 0x000000260c0a7981 */ /* 0x000ea8000c1e1b00 */
[----:B------:R0:W-:Y:S04]  /*0f00*/  ST.E desc[UR38][R4.64], R21 ;  /* 0x0000001504007985 */ /* 0x0001e8000c101926 */
[----:B------:R-:W3:Y:S04]  /*0f10*/  @P0 LDG.E R27, desc[UR38][R14.64+0x4] ;  /* 0x000004260e1b0981 */ /* 0x000ee8000c1e1900 */
[----:B------:R-:W3:Y:S04]  /*0f20*/  @P0 LDG.E R0, desc[UR38][R14.64+0x8] ;  /* 0x000008260e000981 */ /* 0x000ee8000c1e1900 */
[----:B------:R-:W3:Y:S04]  /*0f30*/  @!P0 LDG.E R27, desc[UR38][R6.64] ;  /* 0x00000026061b8981 */ /* 0x000ee8000c1e1900 */
[----:B------:R-:W3:Y:S02]  /*0f40*/  @!P0 LDG.E R0, desc[UR38][R16.64] ;  /* 0x0000002610008981 */ /* 0x000ee4000c1e1900 */
[----:B---3--:R-:W-:-:S04]  /*0f50*/  IMAD R29, R27, UR4, R0 ;  /* 0x000000041b1d7c24 */ /* 0x008fc8000f8e0200 */
[----:B------:R-:W-:-:S06]  /*0f60*/  IMAD.WIDE R8, R29, 0x8, R8 ;  /* 0x000000081d087825 */ /* 0x000fcc00078e0208 */
[----:B------:R-:W3:Y:S01]  /*0f70*/  LDG.E.64 R8, desc[UR38][R8.64] ;  /* 0x0000002608087981 */ /* 0x000ee2000c1e1b00 */
[----:B--2---:R-:W-:Y:S01]  /*0f80*/  DADD R10, R22, R10 ;  /* 0x00000000160a7229 */ /* 0x004fe2000000000a */
[----:B------:R-:W-:Y:S02]  /*0f90*/  VIADD R3, R3, 0x2 ;  /* 0x0000000203037836 */ /* 0x000fe40000000000 */
[----:B------:R0:W-:Y:S05]  /*0fa0*/  ST.E desc[UR38][R4.64+0x4], R27 ;  /* 0x0000041b04007985 */ /* 0x0001ea000c101926 */
[----:B0--3--:R-:W-:-:S11]  /*0fb0*/  DADD R22, R10, R8 ;  /* 0x000000000a167229 */ /* 0x009fd60000000008 */
.L_x_10:
[----:B------:R-:W-:Y:S05]  /*0fc0*/  BRA.U UP1, `(.L_x_8) ;  /* 0x0000000101347547 */ /* 0x000fea000b800000 */
[----:B------:R-:W-:Y:S01]  /*0fd0*/  ISETP.NE.AND P0, PT, R3, UR44, PT ;  /* 0x0000002c03007c0c */ /* 0x000fe2000bf05270 */
[----:B------:R-:W0:-:S12]  /*0fe0*/  LDC.64 R8, c[0x0][0x398] ;  /* 0x0000e600ff087b82 */ /* 0x000e180000000a00 */
[----:B------:R-:W-:-:S05]  /*0ff0*/  @P0 IMAD.WIDE R4, R3, 0x4, R16 ;  /* 0x0000000403040825 */ /* 0x000fca00078e0210 */
[----:B------:R-:W2:Y:S04]  /*1000*/  @P0 LDG.E R13, desc[UR38][R4.64] ;  /* 0x00000026040d0981 */ /* 0x000ea8000c1e1900 */
[----:B------:R-:W2:Y:S04]  /*1010*/  @P0 LDG.E R0, desc[UR38][R4.64+0x4] ;  /* 0x0000042604000981 */ /* 0x000ea8000c1e1900 */
[----:B------:R-:W2:Y:S04]  /*1020*/  @!P0 LDG.E R13, desc[UR38][R6.64] ;  /* 0x00000026060d8981 */ /* 0x000ea8000c1e1900 */
[----:B------:R-:W2:Y:S02]  /*1030*/  @!P0 LDG.E R0, desc[UR38][R16.64] ;  /* 0x0000002610008981 */ /* 0x000ea4000c1e1900 */
[----:B--2---:R-:W-:-:S04]  /*1040*/  IMAD R11, R13, UR6, R0 ;  /* 0x000000060d0b7c24 */ /* 0x004fc8000f8e0200 */
[----:B0-----:R-:W-:-:S06]  /*1050*/  IMAD.WIDE R8, R11, 0x8, R8 ;  /* 0x000000080b087825 */ /* 0x001fcc00078e0208 */
[----:B------:R-:W2:Y:S01]  /*1060*/  LDG.E.64 R8, desc[UR38][R8.64] ;  /* 0x0000002608087981 */ /* 0x000ea2000c1e1b00 */
[----:B------:R-:W-:-:S05]  /*1070*/  IMAD.WIDE.U32 R10, R3, 0x4, R18 ;  /* 0x00000004030a7825 */ /* 0x000fca00078e0012 */
[----:B------:R0:W-:Y:S02]  /*1080*/  ST.E desc[UR38][R10.64], R13 ;  /* 0x0000000d0a007985 */ /* 0x0001e4000c101926 */
[----:B0-2---:R-:W-:-:S11]  /*1090*/  DADD R22, R22, R8 ;  /* 0x0000000016167229 */ /* 0x005fd60000000008 */
.L_x_8:
[----:B------:R-:W-:Y:S01]  /*10a0*/  MOV R6, 0x0 ;  /* 0x0000000000067802 */ /* 0x000fe20000000f00 */
[----:B------:R-:W-:Y:S01]  /*10b0*/  IMAD.U32 R4, RZ, RZ, UR36 ;  /* 0x00000024ff047e24 */ /* 0x000fe2000f8e00ff */
[----:B------:R-:W-:Y:S01]  /*10c0*/  MOV R24, UR44 ;  /* 0x0000002c00187c02 */ /* 0x000fe20008000f00 */
[----:B------:R-:W-:Y:S01]  /*10d0*/  IMAD.U32 R8, RZ, RZ, UR36 ;  /* 0x00000024ff087e24 */ /* 0x000fe2000f8e00ff */
[----:B------:R-:W-:Y:S02]  /*10e0*/  MOV R9, UR37 ;  /* 0x0000002500097c02 */ /* 0x000fe40008000f00 */
[----:B------:R-:W0:Y:S01]  /*10f0*/  LDC.64 R6, c[0x4][R6] ;  /* 0x0100000006067b82 */ /* 0x000e220000000a00 */
[----:B------:R-:W-:Y:S02]  /*1100*/  ISETP.GE.U32.AND P0, PT, R24, 0xf, PT ;  /* 0x0000000f1800780c */ /* 0x000fe40003f06070 */
[----:B------:R-:W-:Y:S01]  /*1110*/  MOV R5, UR37 ;  /* 0x0000002500057c02 */ /* 0x000fe20008000f00 */
[----:B------:R-:W-:Y:S01]  /*1120*/  IMAD.MOV.U32 R5, RZ, RZ, R9 ;  /* 0x000000ffff057224 */ /* 0x000fe200078e0009 */
[----:B------:R-:W-:-:S09]  /*1130*/  P2R R0, PR, RZ, 0x1 ;  /* 0x00000001ff007803 */ /* 0x000fd20000000000 */
[----:B------:R-:W-:-:S07]  /*1140*/  LEPC R20, `(.L_x_11) ;  /* 0x000000001014794e */ /* 0x000fce0000000000 */
[----:B0-----:R-:W-:Y:S05]  /*1150*/  CALL.ABS.NOINC R6 ;  /* 0x0000000006007343 */ /* 0x001fea0003c00000 */
.L_x_11:
[----:B------:R-:W-:Y:S02]  /*1160*/  ISETP.GE.U32.AND P6, PT, R24, 0xf, PT ;  /* 0x0000000f1800780c */ /* 0x000fe40003fc6070 */
[----:B------:R-:W-:-:S11]  /*1170*/  MOV R3, RZ ;  /* 0x000000ff00037202 */ /* 0x000fd60000000f00 */
[----:B------:R-:W-:Y:S05]  /*1180*/  @!P6 BRA `(.L_x_12) ;  /* 0x0000000000a4e947 */ /* 0x000fea0003800000 */
[----:B------:R-:W-:Y:S01]  /*1190*/  BSSY.RECONVERGENT B0, `(.L_x_13) ;  /* 0x0000027000007945 */ /* 0x000fe20003800200 */
[----:B------:R-:W-:-:S07]  /*11a0*/  IMAD.MOV.U32 R3, RZ, RZ, RZ ;  /* 0x000000ffff037224 */ /* 0x000fce00078e00ff */
.L_x_14:
[----:B------:R-:W-:-:S05]  /*11b0*/  IMAD.WIDE.U32 R8, R3, 0x4, R18 ;  /* 0x0000000403087825 */ /* 0x000fca00078e0012 */
[----:B----4-:R-:W2:Y:S01]  /*11c0*/  LD.E R11, desc[UR38][R8.64] ;  /* 0x00000026080b7980 */ /* 0x010ea2000c101900 */
[----:B------:R-:W-:-:S05]  /*11d0*/  IMAD.WIDE.U32 R6, R3, 0x4, R4 ;  /* 0x0000000403067825 */ /* 0x000fca00078e0004 */
[----:B--2---:R0:W-:Y:S04]  /*11e0*/  ST.E desc[UR38][R6.64], R11 ;  /* 0x0000000b06007985 */ /* 0x0041e8000c101926 */
[----:B------:R-:W2:Y:S04]  /*11f0*/  LD.E R13, desc[UR38][R8.64+0x4] ;  /* 0x00000426080d7980 */ /* 0x000ea8000c101900 */
[----:B--2---:R1:W-:Y:S04]  /*1200*/  ST.E desc[UR38][R6.64+0x4], R13 ;  /* 0x0000040d06007985 */ /* 0x0043e8000c101926 */
[----:B------:R-:W2:Y:S04]  /*1210*/  LD.E R15, desc[UR38][R8.64+0x8] ;  /* 0x00000826080f7980 */ /* 0x000ea8000c101900 */
[----:B--2---:R2:W-:Y:S04]  /*1220*/  ST.E desc[UR38][R6.64+0x8], R15 ;  /* 0x0000080f06007985 */ /* 0x0045e8000c101926 */
[----:B------:R-:W3:Y:S04]  /*1230*/  LD.E R21, desc[UR38][R8.64+0xc] ;  /* 0x00000c2608157980 */ /* 0x000ee8000c101900 */
[----:B---3--:R3:W-:Y:S04]  /*1240*/  ST.E desc[UR38][R6.64+0xc], R21 ;  /* 0x00000c1506007985 */ /* 0x0087e8000c101926 */
[----:B------:R-:W4:Y:S04]  /*1250*/  LD.E R27, desc[UR38][R8.64+0x10] ;  /* 0x00001026081b7980 */ /* 0x000f28000c101900 */
[----:B----4-:R4:W-:Y:S04]  /*1260*/  ST.E desc[UR38][R6.64+0x10], R27 ;  /* 0x0000101b06007985 */ /* 0x0109e8000c101926 */
[----:B------:R-:W5:Y:S04]  /*1270*/  LD.E R29, desc[UR38][R8.64+0x14] ;  /* 0x00001426081d7980 */ /* 0x000f68000c101900 */
[----:B-----5:R5:W-:Y:S04]  /*1280*/  ST.E desc[UR38][R6.64+0x14], R29 ;  /* 0x0000141d06007985 */ /* 0x020be8000c101926 */
[----:B0-----:R-:W2:Y:S04]  /*1290*/  LD.E R11, desc[UR38][R8.64+0x18] ;  /* 0x00001826080b7980 */ /* 0x001ea8000c101900 */
[----:B--2---:R0:W-:Y:S04]  /*12a0*/  ST.E desc[UR38][R6.64+0x18], R11 ;  /* 0x0000180b06007985 */ /* 0x0041e8000c101926 */
[----:B-1----:R-:W2:Y:S04]  /*12b0*/  LD.E R13, desc[UR38][R8.64+0x1c] ;  /* 0x00001c26080d7980 */ /* 0x002ea8000c101900 */
[----:B--2---:R1:W-:Y:S04]  /*12c0*/  ST.E desc[UR38][R6.64+0x1c], R13 ;  /* 0x00001c0d06007985 */ /* 0x0043e8000c101926 */
[----:B------:R-:W2:Y:S04]  /*12d0*/  LD.E R15, desc[UR38][R8.64+0x20] ;  /* 0x00002026080f7980 */ /* 0x000ea8000c101900 */
[----:B--2---:R2:W-:Y:S04]  /*12e0*/  ST.E desc[UR38][R6.64+0x20], R15 ;  /* 0x0000200f06007985 */ /* 0x0045e8000c101926 */
[----:B---3--:R-:W3:Y:S04]  /*12f0*/  LD.E R21, desc[UR38][R8.64+0x24] ;  /* 0x0000242608157980 */ /* 0x008ee8000c101900 */
[----:B---3--:R3:W-:Y:S04]  /*1300*/  ST.E desc[UR38][R6.64+0x24], R21 ;  /* 0x0000241506007985 */ /* 0x0087e8000c101926 */
[----:B----4-:R-:W4:Y:S04]  /*1310*/  LD.E R27, desc[UR38][R8.64+0x28] ;  /* 0x00002826081b7980 */ /* 0x010f28000c101900 */
[----:B----4-:R4:W-:Y:S04]  /*1320*/  ST.E desc[UR38][R6.64+0x28], R27 ;  /* 0x0000281b06007985 */ /* 0x0109e8000c101926 */
[----:B-----5:R-:W5:Y:S04]  /*1330*/  LD.E R29, desc[UR38][R8.64+0x2c] ;  /* 0x00002c26081d7980 */ /* 0x020f68000c101900 */
[----:B-----5:R4:W-:Y:S04]  /*1340*/  ST.E desc[UR38][R6.64+0x2c], R29 ;  /* 0x00002c1d06007985 */ /* 0x0209e8000c101926 */
[----:B0-----:R-:W5:Y:S04]  /*1350*/  LD.E R11, desc[UR38][R8.64+0x30] ;  /* 0x00003026080b7980 */ /* 0x001f68000c101900 */
[----:B-----5:R4:W-:Y:S04]  /*1360*/  ST.E desc[UR38][R6.64+0x30], R11 ;  /* 0x0000300b06007985 */ /* 0x0209e8000c101926 */
[----:B-1----:R-:W5:Y:S04]  /*1370*/  LD.E R13, desc[UR38][R8.64+0x34] ;  /* 0x00003426080d7980 */ /* 0x002f68000c101900 */
[----:B-----5:R4:W-:Y:S04]  /*1380*/  ST.E desc[UR38][R6.64+0x34], R13 ;  /* 0x0000340d06007985 */ /* 0x0209e8000c101926 */
[----:B--2---:R-:W2:Y:S04]  /*1390*/  LD.E R15, desc[UR38][R8.64+0x38] ;  /* 0x00003826080f7980 */ /* 0x004ea8000c101900 */
[----:B--2---:R4:W-:Y:S04]  /*13a0*/  ST.E desc[UR38][R6.64+0x38], R15 ;  /* 0x0000380f06007985 */ /* 0x0049e8000c101926 */
[----:B---3--:R-:W2:Y:S01]  /*13b0*/  LD.E R21, desc[UR38][R8.64+0x3c] ;  /* 0x00003c2608157980 */ /* 0x008ea2000c101900 */
[----:B------:R-:W-:-:S04]  /*13c0*/  IADD3 R3, PT, PT, R3, 0x10, RZ ;  /* 0x0000001003037810 */ /* 0x000fc80007ffe0ff */
[----:B------:R-:W-:Y:S01]  /*13d0*/  ISETP.NE.AND P0, PT, R3, UR49, PT ;  /* 0x0000003103007c0c */ /* 0x000fe2000bf05270 */
[----:B--2---:R4:W-:-:S12]  /*13e0*/  ST.E desc[UR38][R6.64+0x3c], R21 ;  /* 0x00003c1506007985 */ /* 0x0049d8000c101926 */
[----:B------:R-:W-:Y:S05]  /*13f0*/  @P0 BRA `(.L_x_14) ;  /* 0xfffffffc006c0947 */ /* 0x000fea000383ffff */
[----:B------:R-:W-:Y:S05]  /*1400*/  BSYNC.RECONVERGENT B0 ;  /* 0x0000000000007941 */ /* 0x000fea0003800200 */
.L_x_13:
[----:B------:R-:W-:-:S07]  /*1410*/  IMAD.U32 R3, RZ, RZ, UR49 ;  /* 0x00000031ff037e24 */ /* 0x000fce000f8e00ff */
.L_x_12:
[----:B------:R-:W-:-:S09]  /*1420*/  UISETP.NE.AND UP0, UPT, UR47, URZ, UPT ;  /* 0x000000ff2f00728c */ /* 0x000fd2000bf05270 */
[----:B------:R-:W-:Y:S05]  /*1430*/  BRA.U !UP0, `(.L_x_15) ;  /* 0x0000000108cc7547 */ /* 0x000fea000b800000 */
[----:B------:R-:W-:Y:S02]  /*1440*/  UIADD3 UR4, UPT, UPT, UR47, -0x1, URZ ;  /* 0xffffffff2f047890 */ /* 0x000fe4000fffe0ff */
[----:B------:R-:W-:Y:S02]  /*1450*/  UISETP.NE.AND UP1, UPT, UR45, URZ, UPT ;  /* 0x000000ff2d00728c */ /* 0x000fe4000bf25270 */
[----:B------:R-:W-:-:S09]  /*1460*/  UISETP.GE.U32.AND UP0, UPT, UR4, 0x7, UPT ;  /* 0x000000070400788c */ /* 0x000fd2000bf06070 */
[----:B------:R-:W-:Y:S05]  /*1470*/  BRA.U !UP0, `(.L_x_16) ;  /* 0x00000001084c7547 */ /* 0x000fea000b800000 */
        /* <DEDUP_REMOVED lines=10> */
[----:B------:R-:W3:Y:S04]  /*1520*/  LD.E R27, desc[UR38][R8.64+0x10] ;  /* 0x00001026081b7980 */ /* 0x000ee8000c101900 */
[----:B---3--:R2:W-:Y:S04]  /*1530*/  ST.E desc[UR38][R6.64+0x10], R27 ;  /* 0x0000101b06007985 */ /* 0x0085e8000c101926 */
[----:B------:R-:W3:Y:S04]  /*1540*/  LD.E R29, desc[UR38][R8.64+0x14] ;  /* 0x00001426081d7980 */ /* 0x000ee8000c101900 */
[----:B---3--:R2:W-:Y:S04]  /*1550*/  ST.E desc[UR38][R6.64+0x14], R29 ;  /* 0x0000141d06007985 */ /* 0x0085e8000c101926 */
[----:B0-----:R-:W3:Y:S04]  /*1560*/  LD.E R11, desc[UR38][R8.64+0x18] ;  /* 0x00001826080b7980 */ /* 0x001ee8000c101900 */
[----:B---3--:R2:W-:Y:S04]  /*1570*/  ST.E desc[UR38][R6.64+0x18], R11 ;  /* 0x0000180b06007985 */ /* 0x0085e8000c101926 */
[----:B-1----:R-:W3:Y:S01]  /*1580*/  LD.E R13, desc[UR38][R8.64+0x1c] ;  /* 0x00001c26080d7980 */ /* 0x002ee2000c101900 */
[----:B------:R-:W-:-:S03]  /*1590*/  IADD3 R3, PT, PT, R3, 0x8, RZ ;  /* 0x0000000803037810 */ /* 0x000fc60007ffe0ff */
[----:B---3--:R2:W-:Y:S04]  /*15a0*/  ST.E desc[UR38][R6.64+0x1c], R13 ;  /* 0x00001c0d06007985 */ /* 0x0085e8000c101926 */
.L_x_16:
[----:B------:R-:W-:Y:S05]  /*15b0*/  BRA.U !UP1, `(.L_x_15) ;  /* 0x00000001096c7547 */ /* 0x000fea000b800000 */
[----:B------:R-:W-:Y:S02]  /*15c0*/  UISETP.GE.U32.AND UP0, UPT, UR50, 0x3, UPT ;  /* 0x000000033200788c */ /* 0x000fe4000bf06070 */
[----:B------:R-:W-:-:S07]  /*15d0*/  UISETP.NE.AND UP1, UPT, UR46, URZ, UPT ;  /* 0x000000ff2e00728c */ /* 0x000fce000bf25270 */
[----:B------:R-:W-:Y:S05]  /*15e0*/  BRA.U !UP0, `(.L_x_17) ;  /* 0x00000001082c7547 */ /* 0x000fea000b800000 */
[----:B--2-4-:R-:W-:-:S05]  /*15f0*/  IMAD.WIDE.U32 R6, R3, 0x4, R18 ;  /* 0x0000000403067825 */ /* 0x014fca00078e0012 */
[----:B------:R-:W2:Y:S01]  /*1600*/  LD.E R11, desc[UR38][R6.64] ;  /* 0x00000026060b7980 */ /* 0x000ea2000c101900 */
[----:B------:R-:W-:-:S05]  /*1610*/  IMAD.WIDE.U32 R8, R3, 0x4, R4 ;  /* 0x0000000403087825 */ /* 0x000fca00078e0004 */
[----:B--2---:R0:W-:Y:S04]  /*1620*/  ST.E desc[UR38][R8.64], R11 ;  /* 0x0000000b08007985 */ /* 0x0041e8000c101926 */
[----:B------:R-:W2:Y:S04]  /*1630*/  LD.E R13, desc[UR38][R6.64+0x4] ;  /* 0x00000426060d7980 */ /* 0x000ea8000c101900 */
[----:B--2---:R0:W-:Y:S04]  /*1640*/  ST.E desc[UR38][R8.64+0x4], R13 ;  /* 0x0000040d08007985 */ /* 0x0041e8000c101926 */
[----:B------:R-:W2:Y:S04]  /*1650*/  LD.E R15, desc[UR38][R6.64+0x8] ;  /* 0x00000826060f7980 */ /* 0x000ea8000c101900 */
[----:B--2---:R0:W-:Y:S04]  /*1660*/  ST.E desc[UR38][R8.64+0x8], R15 ;  /* 0x0000080f08007985 */ /* 0x0041e8000c101926 */
[----:B------:R-:W2:Y:S01]  /*1670*/  LD.E R21, desc[UR38][R6.64+0xc] ;  /* 0x00000c2606157980 */ /* 0x000ea2000c101900 */
[----:B------:R-:W-:-:S03]  /*1680*/  VIADD R3, R3, 0x4 ;  /* 0x0000000403037836 */ /* 0x000fc60000000000 */
[----:B--2---:R0:W-:Y:S04]  /*1690*/  ST.E desc[UR38][R8.64+0xc], R21 ;  /* 0x00000c1508007985 */ /* 0x0041e8000c101926 */
.L_x_17:
[----:B------:R-:W-:Y:S05]  /*16a0*/  BRA.U !UP1, `(.L_x_15) ;  /* 0x0000000109307547 */ /* 0x000fea000b800000 */
[----:B--2-4-:R-:W-:-:S05]  /*16b0*/  IMAD.WIDE.U32 R6, R3, 0x4, R18 ;  /* 0x0000000403067825 */ /* 0x014fca00078e0012 */
[----:B0-----:R-:W2:Y:S01]  /*16c0*/  LD.E R11, desc[UR38][R6.64] ;  /* 0x00000026060b7980 */ /* 0x001ea2000c101900 */
[----:B------:R-:W-:Y:S01]  /*16d0*/  IMAD.WIDE.U32 R8, R3, 0x4, R4 ;  /* 0x0000000403087825 */ /* 0x000fe200078e0004 */
[----:B------:R-:W-:-:S04]  /*16e0*/  UISETP.NE.AND UP0, UPT, UR46, 0x1, UPT ;  /* 0x000000012e00788c */ /* 0x000fc8000bf05270 */
[----:B--2---:R1:W-:Y:S05]  /*16f0*/  ST.E desc[UR38][R8.64], R11 ;  /* 0x0000000b08007985 */ /* 0x0043ea000c101926 */
[----:B------:R-:W-:Y:S05]  /*1700*/  BRA.U !UP0, `(.L_x_15) ;  /* 0x0000000108187547 */ /* 0x000fea000b800000 */
[----:B------:R-:W2:Y:S01]  /*1710*/  LD.E R3, desc[UR38][R6.64+0x4] ;  /* 0x0000042606037980 */ /* 0x000ea2000c101900 */
[----:B------:R-:W-:-:S03]  /*1720*/  UISETP.NE.AND UP0, UPT, UR46, 0x2, UPT ;  /* 0x000000022e00788c */ /* 0x000fc6000bf05270 */
[----:B--2---:R3:W-:Y:S06]  /*1730*/  ST.E desc[UR38][R8.64+0x4], R3 ;  /* 0x0000040308007985 */ /* 0x0047ec000c101926 */
[----:B------:R-:W-:Y:S05]  /*1740*/  BRA.U !UP0, `(.L_x_15) ;  /* 0x0000000108087547 */ /* 0x000fea000b800000 */
[----:B------:R-:W2:Y:S04]  /*1750*/  LD.E R7, desc[UR38][R6.64+0x8] ;  /* 0x0000082606077980 */ /* 0x000ea8000c101900 */
[----:B--2---:R0:W-:Y:S02]  /*1760*/  ST.E desc[UR38][R8.64+0x8], R7 ;  /* 0x0000080708007985 */ /* 0x0041e4000c101926 */
.L_x_15:
[----:B01-3--:R-:W-:Y:S01]  /*1770*/  MOV R9, UR44 ;  /* 0x0000002c00097c02 */ /* 0x00bfe20008000f00 */
[----:B------:R-:W-:Y:S04]  /*1780*/  BSSY.RECONVERGENT B1, `(.L_x_18) ;  /* 0x00001c2000017945 */ /* 0x000fe80003800200 */
[----:B------:R-:W-:-:S07]  /*1790*/  IMAD.WIDE.U32 R8, R9, 0x4, R18 ;  /* 0x0000000409087825 */ /* 0x000fce00078e0012 */
.L_x_40:
[----:B------:R-:W-:Y:S01]  /*17a0*/  BSSY.RECONVERGENT B0, `(.L_x_19) ;  /* 0x00001bd000007945 */ /* 0x000fe20003800200 */
[----:B------:R-:W-:Y:S01]  /*17b0*/  PRMT R0, RZ, 0x7610, R0 ;  /* 0x00007610ff007816 */ /* 0x000fe20000000000 */
[----:B01234-:R-:W-:-:S07]  /*17c0*/  IMAD.MOV.U32 R3, RZ, RZ, RZ ;  /* 0x000000ffff037224 */ /* 0x01ffce00078e00ff */
.L_x_39:
[----:B------:R-:W-:-:S13]  /*17d0*/  ISETP.NE.AND P0, PT, R3, UR44, PT ;  /* 0x0000002c03007c0c */ /* 0x000fda000bf05270 */
[----:B012-4-:R-:W-:-:S05]  /*17e0*/  @P0 IMAD.WIDE.U32 R6, R3, 0x4, R18 ;  /* 0x0000000403060825 */ /* 0x017fca00078e0012 */
[----:B------:R-:W2:Y:S04]  /*17f0*/  @P0 LD.E R13, desc[UR38][R6.64+0x4] ;  /* 0x00000426060d0980 */ /* 0x000ea8000c101900 */
[----:B---3--:R-:W3:Y:S04]  /*1800*/  @P0 LD.E R11, desc[UR38][R6.64] ;  /* 0x00000026060b0980 */ /* 0x008ee8000c101900 */
[----:B--2---:R0:W-:Y:S04]  /*1810*/  @P0 ST.E desc[UR38][R6.64], R13 ;  /* 0x0000000d06000985 */ /* 0x0041e8000c101926 */
[----:B---3--:R0:W-:Y:S04]  /*1820*/  @P0 ST.E desc[UR38][R6.64+0x4], R11 ;  /* 0x0000040b06000985 */ /* 0x0081e8000c101926 */
[----:B------:R-:W2:Y:S04]  /*1830*/  @!P0 LD.E R29, desc[UR38][R18.64] ;  /* 0x00000026121d8980 */ /* 0x000ea8000c101900 */
[----:B------:R-:W3:Y:S01]  /*1840*/  @!P0 LD.E R21, desc[UR38][R8.64] ;  /* 0x0000002608158980 */ /* 0x000ee2000c101900 */
[----:B------:R-:W-:Y:S01]  /*1850*/  UISETP.GE.U32.AND UP0, UPT, UR44, 0x7, UPT ;  /* 0x000000072c00788c */ /* 0x000fe2000bf06070 */
[----:B------:R-:W-:Y:S01]  /*1860*/  HFMA2 R27, -RZ, RZ, 0, 0 ;  /* 0x00000000ff1b7431 */ /* 0x000fe200000001ff */
[----:B------:R-:W-:Y:S01]  /*1870*/  CS2R R14, SRZ ;  /* 0x00000000000e7805 */ /* 0x000fe2000001ff00 */
[----:B--2---:R0:W-:Y:S04]  /*1880*/  @!P0 ST.E desc[UR38][R8.64], R29 ;  /* 0x0000001d08008985 */ /* 0x0041e8000c101926 */
[----:B---3--:R0:W-:Y:S02]  /*1890*/  @!P0 ST.E desc[UR38][R18.64], R21 ;  /* 0x0000001512008985 */ /* 0x0081e4000c101926 */
[----:B------:R-:W-:Y:S05]  /*18a0*/  BRA.U !UP0, `(.L_x_20) ;  /* 0x0000000508687547 */ /* 0x000fea000b800000 */
[----:B0-----:R-:W0:Y:S01]  /*18b0*/  LDC.64 R12, c[0x0][0x398] ;  /* 0x0000e600ff0c7b82 */ /* 0x001e220000000a00 */
[----:B------:R-:W-:Y:S01]  /*18c0*/  BSSY.RECONVERGENT B2, `(.L_x_21) ;  /* 0x0000057000027945 */ /* 0x000fe20003800200 */
[----:B------:R-:W-:Y:S01]  /*18d0*/  IMAD.MOV.U32 R7, RZ, RZ, RZ ;  /* 0x000000ffff077224 */ /* 0x000fe200078e00ff */
[----:B------:R-:W-:-:S07]  /*18e0*/  CS2R R14, SRZ ;  /* 0x00000000000e7805 */ /* 0x000fce000001ff00 */
.L_x_22:
[C---:B------:R-:W-:Y:S01]  /*18f0*/  ISETP.NE.AND P0, PT, R7.reuse, UR44, PT ;  /* 0x0000002c07007c0c */ /* 0x040fe2000bf05270 */
[----:B------:R-:W1:Y:S01]  /*1900*/  LDCU UR4, c[0x0][0x3a0] ;  /* 0x00007400ff0477ac */ /* 0x000e620008000800 */
[----:B------:R-:W-:-:S11]  /*1910*/  IMAD.WIDE.U32 R10, R7, 0x4, R18 ;  /* 0x00000004070a7825 */ /* 0x000fd600078e0012 */
[----:B------:R-:W2:Y:S04]  /*1920*/  @P0 LD.E R20, desc[UR38][R10.64] ;  /* 0x000000260a140980 */ /* 0x000ea8000c101900 */
[----:B------:R-:W2:Y:S01]  /*1930*/  @P0 LD.E R27, desc[UR38][R10.64+0x4] ;  /* 0x000004260a1b0980 */ /* 0x000ea2000c101900 */
[----:B-1----:R-:W-:-:S06]  /*1940*/  UIADD3 UR5, UPT, UPT, UR4, -0x2, URZ ;  /* 0xfffffffe04057890 */ /* 0x002fcc000fffe0ff */
[----:B------:R-:W-:-:S13]  /*1950*/  ISETP.NE.AND P1, PT, R7, UR5, PT ;  /* 0x0000000507007c0c */ /* 0x000fda000bf25270 */
[----:B------:R-:W3:Y:S04]  /*1960*/  @P1 LD.E R21, desc[UR38][R10.64+0x4] ;  /* 0x000004260a151980 */ /* 0x000ee8000c101900 */
[----:B------:R-:W3:Y:S04]  /*1970*/  @P1 LD.E R6, desc[UR38][R10.64+0x8] ;  /* 0x000008260a061980 */ /* 0x000ee8000c101900 */
[----:B------:R-:W2:Y:S04]  /*1980*/  @!P0 LD.E R20, desc[UR38][R8.64] ;  /* 0x0000002608148980 */ /* 0x000ea8000c101900 */
[----:B------:R-:W2:Y:S04]  /*1990*/  @!P0 LD.E R27, desc[UR38][R18.64] ;  /* 0x00000026121b8980 */ /* 0x000ea8000c101900 */
[----:B------:R-:W3:Y:S04]  /*19a0*/  @!P1 LD.E R21, desc[UR38][R8.64] ;  /* 0x0000002608159980 */ /* 0x000ee8000c101900 */
[----:B------:R-:W3:Y:S01]  /*19b0*/  @!P1 LD.E R6, desc[UR38][R18.64] ;  /* 0x0000002612069980 */ /* 0x000ee2000c101900 */
[----:B------:R-:W-:-:S06]  /*19c0*/  UIADD3 UR5, UPT, UPT, UR4, -0x3, URZ ;  /* 0xfffffffd04057890 */ /* 0x000fcc000fffe0ff */
[----:B------:R-:W-:-:S13]  /*19d0*/  ISETP.NE.AND P0, PT, R7, UR5, PT ;  /* 0x0000000507007c0c */ /* 0x000fda000bf05270 */
[----:B------:R-:W4:Y:S01]  /*19e0*/  @P0 LD.E R29, desc[UR38][R10.64+0xc] ;  /* 0x00000c260a1d0980 */ /* 0x000f22000c101900 */
[----:B--2---:R-:W-:-:S04]  /*19f0*/  IMAD R27, R20, UR4, R27 ;  /* 0x00000004141b7c24 */ /* 0x004fc8000f8e021b */
[----:B0-----:R-:W-:-:S06]  /*1a00*/  IMAD.WIDE R26, R27, 0x8, R12 ;  /* 0x000000081b1a7825 */ /* 0x001fcc00078e020c */
[----:B------:R-:W2:Y:S01]  /*1a10*/  LDG.E.64 R26, desc[UR38][R26.64] ;  /* 0x000000261a1a7981 */ /* 0x000ea2000c1e1b00 */
[----:B---3--:R-:W-:-:S03]  /*1a20*/  IMAD R21, R21, UR4, R6 ;  /* 0x0000000415157c24 */ /* 0x008fc6000f8e0206 */
[----:B------:R-:W4:Y:S01]  /*1a30*/  @P0 LD.E R6, desc[UR38][R10.64+0x8] ;  /* 0x000008260a060980 */ /* 0x000f22000c101900 */
[----:B------:R-:W-:Y:S01]  /*1a40*/  UIADD3 UR5, UPT, UPT, UR4, -0x4, URZ ;  /* 0xfffffffc04057890 */ /* 0x000fe2000fffe0ff */
[----:B------:R-:W-:-:S05]  /*1a50*/  IMAD.WIDE R20, R21, 0x8, R12 ;  /* 0x0000000815147825 */ /* 0x000fca00078e020c */
[----:B------:R-:W-:Y:S01]  /*1a60*/  ISETP.NE.AND P1, PT, R7, UR5, PT ;  /* 0x0000000507007c0c */ /* 0x000fe2000bf25270 */
[----:B------:R-:W3:Y:S04]  /*1a70*/  LDG.E.64 R20, desc[UR38][R20.64] ;  /* 0x0000002614147981 */ /* 0x000ee8000c1e1b00 */
[----:B------:R-:W4:Y:S08]  /*1a80*/  @!P0 LD.E R29, desc[UR38][R18.64] ;  /* 0x00000026121d8980 */ /* 0x000f30000c101900 */
[----:B------:R-:W5:Y:S01]  /*1a90*/  @P1 LD.E R24, desc[UR38][R10.64+0xc] ;  /* 0x00000c260a181980 */ /* 0x000f62000c101900 */
[----:B--2---:R-:W-:-:S03]  /*1aa0*/  DADD R14, R26, R14 ;  /* 0x000000001a0e7229 */ /* 0x004fc6000000000e */
[----:B------:R-:W5:Y:S04]  /*1ab0*/  @P1 LD.E R26, desc[UR38][R10.64+0x10] ;  /* 0x000010260a1a1980 */ /* 0x000f68000c101900 */
[----:B------:R-:W4:Y:S01]  /*1ac0*/  @!P0 LD.E R6, desc[UR38][R8.64] ;  /* 0x0000002608068980 */ /* 0x000f22000c101900 */
[----:B------:R-:W-:-:S06]  /*1ad0*/  UIADD3 UR5, UPT, UPT, UR4, -0x5, URZ ;  /* 0xfffffffb04057890 */ /* 0x000fcc000fffe0ff */
[----:B------:R-:W-:Y:S01]  /*1ae0*/  ISETP.NE.AND P0, PT, R7, UR5, PT ;  /* 0x0000000507007c0c */ /* 0x000fe2000bf05270 */
[----:B------:R-:W5:Y:S01]  /*1af0*/  @!P1 LD.E R24, desc[UR38][R8.64] ;  /* 0x0000002608189980 */ /* 0x000f62000c101900 */
[----:B---3--:R-:W-:-:S11]  /*1b00*/  DADD R14, R14, R20 ;  /* 0x000000000e0e7229 */ /* 0x008fd60000000014 */
[----:B------:R-:W2:Y:S04]  /*1b10*/  @P0 LD.E R27, desc[UR38][R10.64+0x10] ;  /* 0x000010260a1b0980 */ /* 0x000ea8000c101900 */
[----:B------:R-:W5:Y:S01]  /*1b20*/  @!P1 LD.E R26, desc[UR38][R18.64] ;  /* 0x00000026121a9980 */ /* 0x000f62000c101900 */
[----:B----4-:R-:W-:-:S03]  /*1b30*/  IMAD R21, R6, UR4, R29 ;  /* 0x0000000406157c24 */ /* 0x010fc6000f8e021d */
[----:B------:R-:W2:Y:S01]  /*1b40*/  @P0 LD.E R6, desc[UR38][R10.64+0x14] ;  /* 0x000014260a060980 */ /* 0x000ea2000c101900 */
[----:B------:R-:W-:-:S06]  /*1b50*/  IMAD.WIDE R20, R21, 0x8, R12 ;  /* 0x0000000815147825 */ /* 0x000fcc00078e020c */
[----:B------:R-:W3:Y:S04]  /*1b60*/  LDG.E.64 R20, desc[UR38][R20.64] ;  /* 0x0000002614147981 */ /* 0x000ee8000c1e1b00 */
[----:B------:R-:W2:Y:S01]  /*1b70*/  @!P0 LD.E R27, desc[UR38][R8.64] ;  /* 0x00000026081b8980 */ /* 0x000ea2000c101900 */
[----:B-----5:R-:W-:-:S04]  /*1b80*/  IMAD R29, R24, UR4, R26 ;  /* 0x00000004181d7c24 */ /* 0x020fc8000f8e021a */
[----:B------:R-:W-:-:S06]  /*1b90*/  IMAD.WIDE R28, R29, 0x8, R12 ;  /* 0x000000081d1c7825 */ /* 0x000fcc00078e020c */
[----:B------:R-:W4:Y:S04]  /*1ba0*/  LDG.E.64 R28, desc[UR38][R28.64] ;  /* 0x000000261c1c7981 */ /* 0x000f28000c1e1b00 */
[----:B------:R-:W2:Y:S01]  /*1bb0*/  @!P0 LD.E R6, desc[UR38][R18.64] ;  /* 0x0000002612068980 */ /* 0x000ea2000c101900 */
[----:B------:R-:W-:-:S06]  /*1bc0*/  UIADD3 UR5, UPT, UPT, UR4, -0x6, URZ ;  /* 0xfffffffa04057890 */ /* 0x000fcc000fffe0ff */
[----:B------:R-:W-:Y:S01]  /*1bd0*/  ISETP.NE.AND P0, PT, R7, UR5, PT ;  /* 0x0000000507007c0c */ /* 0x000fe2000bf05270 */
[----:B------:R-:W-:Y:S01]  /*1be0*/  UIADD3 UR5, UPT, UPT, UR4, -0x7, URZ ;  /* 0xfffffff904057890 */ /* 0x000fe2000fffe0ff */
[----:B---3--:R-:W-:-:S05]  /*1bf0*/  DADD R14, R14, R20 ;  /* 0x000000000e0e7229 */ /* 0x008fca0000000014 */
[----:B------:R-:W-:Y:S01]  /*1c00*/  ISETP.NE.AND P1, PT, R7, UR5, PT ;  /* 0x0000000507007c0c */ /* 0x000fe2000bf25270 */
[----:B------:R-:W-:-:S05]  /*1c10*/  UIADD3 UR5, UPT, UPT, UR4, -0x8, URZ ;  /* 0xfffffff804057890 */ /* 0x000fca000fffe0ff */
[----:B------:R-:W3:Y:S01]  /*1c20*/  @P0 LD.E R20, desc[UR38][R10.64+0x14] ;  /* 0x000014260a140980 */ /* 0x000ee2000c101900 */
[----:B------:R-:W-:-:S03]  /*1c30*/  ISETP.NE.AND P2, PT, R7, UR5, PT ;  /* 0x0000000507007c0c */ /* 0x000fc6000bf45270 */
[----:B------:R-:W3:Y:S04]  /*1c40*/  @P0 LD.E R21, desc[UR38][R10.64+0x18] ;  /* 0x000018260a150980 */ /* 0x000ee8000c101900 */
[----:B------:R-:W5:Y:S01]  /*1c50*/  @P1 LD.E R24, desc[UR38][R10.64+0x1c] ;  /* 0x00001c260a181980 */ /* 0x000f62000c101900 */
[----:B----4-:R-:W-:-:S03]  /*1c60*/  DADD R14, R14, R28 ;  /* 0x000000000e0e7229 */ /* 0x010fc6000000001c */
[----:B------:R-:W5:Y:S04]  /*1c70*/  @P1 LD.E R28, desc[UR38][R10.64+0x18] ;  /* 0x000018260a1c1980 */ /* 0x000f68000c101900 */
[----:B------:R-:W4:Y:S01]  /*1c80*/  @P2 LD.E R29, desc[UR38][R10.64+0x20] ;  /* 0x000020260a1d2980 */ /* 0x000f22000c101900 */
[----:B--2---:R-:W-:-:S03]  /*1c90*/  IMAD R27, R27, UR4, R6 ;  /* 0x000000041b1b7c24 */ /* 0x004fc6000f8e0206 */
[----:B------:R0:W4:Y:S01]  /*1ca0*/  @P2 LD.E R6, desc[UR38][R10.64+0x1c] ;  /* 0x00001c260a062980 */ /* 0x000122000c101900 */
[----:B------:R-:W-:-:S06]  /*1cb0*/  IMAD.WIDE R26, R27, 0x8, R12 ;  /* 0x000000081b1a7825 */ /* 0x000fcc00078e020c */
[----:B------:R-:W2:Y:S04]  /*1cc0*/  LDG.E.64 R26, desc[UR38][R26.64] ;  /* 0x000000261a1a7981 */ /* 0x000ea8000c1e1b00 */
[----:B------:R-:W3:Y:S04]  /*1cd0*/  @!P0 LD.E R20, desc[UR38][R8.64] ;  /* 0x0000002608148980 */ /* 0x000ee8000c101900 */
[----:B------:R-:W3:Y:S04]  /*1ce0*/  @!P0 LD.E R21, desc[UR38][R18.64] ;  /* 0x0000002612158980 */ /* 0x000ee8000c101900 */
[----:B------:R-:W5:Y:S04]  /*1cf0*/  @!P1 LD.E R24, desc[UR38][R18.64] ;  /* 0x0000002612189980 */ /* 0x000f68000c101900 */
[----:B------:R-:W5:Y:S04]  /*1d00*/  @!P1 LD.E R28, desc[UR38][R8.64] ;  /* 0x00000026081c9980 */ /* 0x000f68000c101900 */
[----:B------:R-:W4:Y:S04]  /*1d10*/  @!P2 LD.E R29, desc[UR38][R18.64] ;  /* 0x00000026121da980 */ /* 0x000f28000c101900 */
[----:B------:R-:W4:Y:S01]  /*1d20*/  @!P2 LD.E R6, desc[UR38][R8.64] ;  /* 0x000000260806a980 */ /* 0x000f22000c101900 */
[----:B--2---:R-:W-:Y:S01]  /*1d30*/  DADD R14, R14, R26 ;  /* 0x000000000e0e7229 */ /* 0x004fe2000000001a */
[----:B---3--:R-:W-:-:S04]  /*1d40*/  IMAD R21, R20, UR4, R21 ;  /* 0x0000000414157c24 */ /* 0x008fc8000f8e0215 */
[----:B------:R-:W-:-:S06]  /*1d50*/  IMAD.WIDE R26, R21, 0x8, R12 ;  /* 0x00000008151a7825 */ /* 0x000fcc00078e020c */
[----:B------:R-:W2:Y:S01]  /*1d60*/  LDG.E.64 R26, desc[UR38][R26.64] ;  /* 0x000000261a1a7981 */ /* 0x000ea2000c1e1b00 */
[----:B-----5:R-:W-:-:S04]  /*1d70*/  IMAD R21, R28, UR4, R24 ;  /* 0x000000041c157c24 */ /* 0x020fc8000f8e0218 */
[----:B0-----:R-:W-:-:S04]  /*1d80*/  IMAD.WIDE R10, R21, 0x8, R12 ;  /* 0x00000008150a7825 */ /* 0x001fc800078e020c */
[----:B----4-:R-:W-:Y:S02]  /*1d90*/  IMAD R21, R6, UR4, R29 ;  /* 0x0000000406157c24 */ /* 0x010fe4000f8e021d */
[----:B------:R-:W3:Y:S02]  /*1da0*/  LDG.E.64 R10, desc[UR38][R10.64] ;  /* 0x000000260a0a7981 */ /* 0x000ee4000c1e1b00 */
[----:B------:R-:W-:-:S06]  /*1db0*/  IMAD.WIDE R20, R21, 0x8, R12 ;  /* 0x0000000815147825 */ /* 0x000fcc00078e020c */
[----:B------:R-:W4:Y:S01]  /*1dc0*/  LDG.E.64 R20, desc[UR38][R20.64] ;  /* 0x0000002614147981 */ /* 0x000f22000c1e1b00 */
[----:B------:R-:W-:-:S04]  /*1dd0*/  IADD3 R7, PT, PT, R7, 0x8, RZ ;  /* 0x0000000807077810 */ /* 0x000fc80007ffe0ff */
[----:B------:R-:W-:Y:S01]  /*1de0*/  ISETP.NE.AND P0, PT, R7, UR48, PT ;  /* 0x0000003007007c0c */ /* 0x000fe2000bf05270 */
[----:B--2---:R-:W-:-:S08]  /*1df0*/  DADD R14, R14, R26 ;  /* 0x000000000e0e7229 */ /* 0x004fd0000000001a */
[----:B---3--:R-:W-:-:S08]  /*1e00*/  DADD R14, R14, R10 ;  /* 0x000000000e0e7229 */ /* 0x008fd0000000000a */
[----:B----4-:R-:W-:Y:S01]  /*1e10*/  DADD R14, R14, R20 ;  /* 0x000000000e0e7229 */ /* 0x010fe20000000014 */
[----:B------:R-:W-:Y:S10]  /*1e20*/  @P0 BRA `(.L_x_22) ;  /* 0xfffffff800b00947 */ /* 0x000ff4000383ffff */
[----:B------:R-:W-:Y:S05]  /*1e30*/  BSYNC.RECONVERGENT B2 ;  /* 0x0000000000027941 */ /* 0x000fea0003800200 */
.L_x_21:
[----:B------:R-:W-:-:S07]  /*1e40*/  IMAD.U32 R27, RZ, RZ, UR48 ;  /* 0x00000030ff1b7e24 */ /* 0x000fce000f8e00ff */
.L_x_20:
[----:B------:R-:W-:-:S13]  /*1e50*/  ISETP.NE.AND P0, PT, RZ, UR45, PT ;  /* 0x0000002dff007c0c */ /* 0x000fda000bf05270 */
[----:B------:R-:W-:Y:S05]  /*1e60*/  @!P0 BRA `(.L_x_23) ;  /* 0x00000004005c8947 */ /* 0x000fea0003800000 */
[----:B------:R-:W-:Y:S02]  /*1e70*/  UISETP.GE.U32.AND UP0, UPT, UR50, 0x3, UPT ;  /* 0x000000033200788c */ /* 0x000fe4000bf06070 */
[----:B------:R-:W-:-:S07]  /*1e80*/  UISETP.NE.AND UP1, UPT, UR46, URZ, UPT ;  /* 0x000000ff2e00728c */ /* 0x000fce000bf25270 */
[----:B------:R-:W-:Y:S05]  /*1e90*/  BRA.U !UP0, `(.L_x_24) ;  /* 0x0000000108ac7547 */ /* 0x000fea000b800000 */
[C---:B------:R-:W-:Y:S01]  /*1ea0*/  ISETP.NE.AND P1, PT, R27.reuse, UR44, PT ;  /* 0x0000002c1b007c0c */ /* 0x040fe2000bf25270 */
[----:B------:R-:W1:Y:S01]  /*1eb0*/  LDCU UR4, c[0x0][0x3a0] ;  /* 0x00007400ff0477ac */ /* 0x000e620008000800 */
[----:B0-----:R-:W-:-:S11]  /*1ec0*/  IMAD.WIDE.U32 R6, R27, 0x4, R18 ;  /* 0x000000041b067825 */ /* 0x001fd600078e0012 */
[----:B------:R-:W2:Y:S04]  /*1ed0*/  @P1 LD.E R20, desc[UR38][R6.64] ;  /* 0x0000002606141980 */ /* 0x000ea8000c101900 */
[----:B------:R-:W2:Y:S01]  /*1ee0*/  @P1 LD.E R21, desc[UR38][R6.64+0x4] ;  /* 0x0000042606151980 */ /* 0x000ea2000c101900 */
[----:B-1----:R-:W-:Y:S02]  /*1ef0*/  UIADD3 UR5, UPT, UPT, UR4, -0x2, URZ ;  /* 0xfffffffe04057890 */ /* 0x002fe4000fffe0ff */
[----:B------:R-:W-:-:S04]  /*1f00*/  UIADD3 UR6, UPT, UPT, UR4, -0x3, URZ ;  /* 0xfffffffd04067890 */ /* 0x000fc8000fffe0ff */
[C---:B------:R-:W-:Y:S01]  /*1f10*/  ISETP.NE.AND P2, PT, R27.reuse, UR5, PT ;  /* 0x000000051b007c0c */ /* 0x040fe2000bf45270 */
[----:B------:R-:W-:Y:S01]  /*1f20*/  UIADD3 UR5, UPT, UPT, UR4, -0x4, URZ ;  /* 0xfffffffc04057890 */ /* 0x000fe2000fffe0ff */
[----:B------:R-:W-:-:S05]  /*1f30*/  ISETP.NE.AND P3, PT, R27, UR6, PT ;  /* 0x000000061b007c0c */ /* 0x000fca000bf65270 */
[----:B------:R-:W-:-:S06]  /*1f40*/  ISETP.NE.AND P4, PT, R27, UR5, PT ;  /* 0x000000051b007c0c */ /* 0x000fcc000bf85270 */
[----:B------:R-:W3:Y:S04]  /*1f50*/  @P2 LD.E R24, desc[UR38][R6.64+0x4] ;  /* 0x0000042606182980 */ /* 0x000ee8000c101900 */
[----:B------:R-:W3:Y:S04]  /*1f60*/  @P2 LD.E R13, desc[UR38][R6.64+0x8] ;  /* 0x00000826060d2980 */ /* 0x000ee8000c101900 */
[----:B------:R-:W4:Y:S04]  /*1f70*/  @P3 LD.E R12, desc[UR38][R6.64+0x8] ;  /* 0x00000826060c3980 */ /* 0x000f28000c101900 */
[----:B------:R-:W4:Y:S04]  /*1f80*/  @P3 LD.E R11, desc[UR38][R6.64+0xc] ;  /* 0x00000c26060b3980 */ /* 0x000f28000c101900 */
[----:B------:R-:W5:Y:S04]  /*1f90*/  @P4 LD.E R29, desc[UR38][R6.64+0xc] ;  /* 0x00000c26061d4980 */ /* 0x000f68000c101900 */
[----:B------:R0:W5:Y:S04]  /*1fa0*/  @P4 LD.E R10, desc[UR38][R6.64+0x10] ;  /* 0x00001026060a4980 */ /* 0x000168000c101900 */
[----:B------:R-:W2:Y:S04]  /*1fb0*/  @!P1 LD.E R20, desc[UR38][R8.64] ;  /* 0x0000002608149980 */ /* 0x000ea8000c101900 */
[----:B------:R-:W2:Y:S04]  /*1fc0*/  @!P1 LD.E R21, desc[UR38][R18.64] ;  /* 0x0000002612159980 */ /* 0x000ea8000c101900 */
[----:B------:R-:W3:Y:S04]  /*1fd0*/  @!P2 LD.E R24, desc[UR38][R8.64] ;  /* 0x000000260818a980 */ /* 0x000ee8000c101900 */
[----:B------:R-:W3:Y:S04]  /*1fe0*/  @!P2 LD.E R13, desc[UR38][R18.64] ;  /* 0x00000026120da980 */ /* 0x000ee8000c101900 */
[----:B------:R-:W4:Y:S04]  /*1ff0*/  @!P3 LD.E R12, desc[UR38][R8.64] ;  /* 0x00000026080cb980 */ /* 0x000f28000c101900 */
[----:B------:R-:W4:Y:S04]  /*2000*/  @!P3 LD.E R11, desc[UR38][R18.64] ;  /* 0x00000026120bb980 */ /* 0x000f28000c101900 */
[----:B------:R-:W5:Y:S04]  /*2010*/  @!P4 LD.E R29, desc[UR38][R8.64] ;  /* 0x00000026081dc980 */ /* 0x000f68000c101900 */
[----:B------:R-:W5:Y:S01]  /*2020*/  @!P4 LD.E R10, desc[UR38][R18.64] ;  /* 0x00000026120ac980 */ /* 0x000f62000c101900 */
[----:B--2---:R-:W-:-:S02]  /*2030*/  IMAD R26, R20, UR4, R21 ;  /* 0x00000004141a7c24 */ /* 0x004fc4000f8e0215 */
[----:B------:R-:W0:Y:S01]  /*2040*/  LDC.64 R20, c[0x0][0x398] ;  /* 0x0000e600ff147b82 */ /* 0x000e220000000a00 */
[----:B---3--:R-:W-:Y:S02]  /*2050*/  IMAD R13, R24, UR4, R13 ;  /* 0x00000004180d7c24 */ /* 0x008fe4000f8e020d */
[----:B0-----:R-:W-:-:S06]  /*2060*/  IMAD.WIDE R6, R26, 0x8, R20 ;  /* 0x000000081a067825 */ /* 0x001fcc00078e0214 */
[----:B------:R-:W2:Y:S01]  /*2070*/  LDG.E.64 R6, desc[UR38][R6.64] ;  /* 0x0000002606067981 */ /* 0x000ea2000c1e1b00 */
[----:B----4-:R-:W-:Y:S02]  /*2080*/  IMAD R11, R12, UR4, R11 ;  /* 0x000000040c0b7c24 */ /* 0x010fe4000f8e020b */
[----:B------:R-:W-:-:S04]  /*2090*/  IMAD.WIDE R12, R13, 0x8, R20 ;  /* 0x000000080d0c7825 */ /* 0x000fc800078e0214 */
[----:B-----5:R-:W-:Y:S02]  /*20a0*/  IMAD R29, R29, UR4, R10 ;  /* 0x000000041d1d7c24 */ /* 0x020fe4000f8e020a */
[----:B------:R-:W3:Y:S01]  /*20b0*/  LDG.E.64 R12, desc[UR38][R12.64] ;  /* 0x000000260c0c7981 */ /* 0x000ee2000c1e1b00 */
[----:B------:R-:W-:-:S04]  /*20c0*/  IMAD.WIDE R10, R11, 0x8, R20 ;  /* 0x000000080b0a7825 */ /* 0x000fc800078e0214 */
[----:B------:R-:W-:Y:S02]  /*20d0*/  IMAD.WIDE R20, R29, 0x8, R20 ;  /* 0x000000081d147825 */ /* 0x000fe400078e0214 */
[----:B------:R-:W4:Y:S04]  /*20e0*/  LDG.E.64 R10, desc[UR38][R10.64] ;  /* 0x000000260a0a7981 */ /* 0x000f28000c1e1b00 */
[----:B------:R-:W5:Y:S01]  /*20f0*/  LDG.E.64 R20, desc[UR38][R20.64] ;  /* 0x0000002614147981 */ /* 0x000f62000c1e1b00 */
[----:B------:R-:W-:Y:S01]  /*2100*/  IADD3 R27, PT, PT, R27, 0x4, RZ ;  /* 0x000000041b1b7810 */ /* 0x000fe20007ffe0ff */
[----:B--2---:R-:W-:-:S08]  /*2110*/  DADD R14, R14, R6 ;  /* 0x000000000e0e7229 */ /* 0x004fd00000000006 */
[----:B---3--:R-:W-:-:S08]  /*2120*/  DADD R14, R14, R12 ;  /* 0x000000000e0e7229 */ /* 0x008fd0000000000c */
[----:B----4-:R-:W-:-:S08]  /*2130*/  DADD R14, R14, R10 ;  /* 0x000000000e0e7229 */ /* 0x010fd0000000000a */
[----:B-----5:R-:W-:-:S11]  /*2140*/  DADD R14, R14, R20 ;  /* 0x000000000e0e7229 */ /* 0x020fd60000000014 */
.L_x_24:
[----:B------:R-:W-:Y:S05]  /*2150*/  BRA.U !UP1, `(.L_x_23) ;  /* 0x0000000109a07547 */ /* 0x000fea000b800000 */
[----:B------:R-:W1:Y:S01]  /*2160*/  LDCU UR6, c[0x0][0x3a0] ;  /* 0x00007400ff0677ac */ /* 0x000e620008000800 */
[----:B------:R-:W-:Y:S02]  /*2170*/  UISETP.NE.AND UP0, UPT, UR46, 0x1, UPT ;  /* 0x000000012e00788c */ /* 0x000fe4000bf05270 */
[----:B-1----:R-:W-:-:S04]  /*2180*/  ULOP3.LUT UR4, UR6, 0x1, URZ, 0xc0, !UPT ;  /* 0x0000000106047892 */ /* 0x002fc8000f8ec0ff */
[----:B------:R-:W-:-:S03]  /*2190*/  UISETP.NE.U32.AND UP1, UPT, UR4, 0x1, UPT ;  /* 0x000000010400788c */ /* 0x000fc6000bf25070 */
[----:B------:R-:W-:Y:S08]  /*21a0*/  BRA.U !UP0, `(.L_x_25) ;  /* 0x00000001085c7547 */ /* 0x000ff0000b800000 */
[----:B------:R-:W1:Y:S01]  /*21b0*/  LDCU UR4, c[0x0][0x3a0] ;  /* 0x00007400ff0477ac */ /* 0x000e620008000800 */
[C---:B------:R-:W-:Y:S01]  /*21c0*/  ISETP.NE.AND P1, PT, R27.reuse, UR44, PT ;  /* 0x0000002c1b007c0c */ /* 0x040fe2000bf25270 */
[----:B0-----:R-:W-:Y:S01]  /*21d0*/  IMAD.WIDE.U32 R12, R27, 0x4, R18 ;  /* 0x000000041b0c7825 */ /* 0x001fe200078e0012 */
[----:B------:R-:W0:Y:S11]  /*21e0*/  LDC.64 R10, c[0x0][0x398] ;  /* 0x0000e600ff0a7b82 */ /* 0x000e360000000a00 */
[----:B------:R-:W2:Y:S01]  /*21f0*/  @P1 LD.E R6, desc[UR38][R12.64] ;  /* 0x000000260c061980 */ /* 0x000ea2000c101900 */
[----:B-1----:R-:W-:-:S03]  /*2200*/  UIADD3 UR5, UPT, UPT, UR4, -0x2, URZ ;  /* 0xfffffffe04057890 */ /* 0x002fc6000fffe0ff */
[----:B------:R-:W2:Y:S03]  /*2210*/  @P1 LD.E R7, desc[UR38][R12.64+0x4] ;  /* 0x000004260c071980 */ /* 0x000ea6000c101900 */
[----:B------:R-:W-:-:S13]  /*2220*/  ISETP.NE.AND P2, PT, R27, UR5, PT ;  /* 0x000000051b007c0c */ /* 0x000fda000bf45270 */
[----:B------:R-:W3:Y:S04]  /*2230*/  @P2 LD.E R20, desc[UR38][R12.64+0x4] ;  /* 0x000004260c142980 */ /* 0x000ee8000c101900 */
[----:B------:R-:W3:Y:S04]  /*2240*/  @P2 LD.E R21, desc[UR38][R12.64+0x8] ;  /* 0x000008260c152980 */ /* 0x000ee8000c101900 */
[----:B------:R-:W2:Y:S04]  /*2250*/  @!P1 LD.E R6, desc[UR38][R8.64] ;  /* 0x0000002608069980 */ /* 0x000ea8000c101900 */
[----:B------:R-:W2:Y:S04]  /*2260*/  @!P1 LD.E R7, desc[UR38][R18.64] ;  /* 0x0000002612079980 */ /* 0x000ea8000c101900 */
[----:B------:R-:W3:Y:S04]  /*2270*/  @!P2 LD.E R20, desc[UR38][R8.64] ;  /* 0x000000260814a980 */ /* 0x000ee8000c101900 */
[----:B------:R-:W3:Y:S01]  /*2280*/  @!P2 LD.E R21, desc[UR38][R18.64] ;  /* 0x000000261215a980 */ /* 0x000ee2000c101900 */
[----:B--2---:R-:W-:-:S04]  /*2290*/  IMAD R7, R6, UR4, R7 ;  /* 0x0000000406077c24 */ /* 0x004fc8000f8e0207 */
[----:B0-----:R-:W-:-:S06]  /*22a0*/  IMAD.WIDE R6, R7, 0x8, R10 ;  /* 0x0000000807067825 */ /* 0x001fcc00078e020a */
[----:B------:R-:W2:Y:S01]  /*22b0*/  LDG.E.64 R6, desc[UR38][R6.64] ;  /* 0x0000002606067981 */ /* 0x000ea2000c1e1b00 */
[----:B---3--:R-:W-:-:S04]  /*22c0*/  IMAD R21, R20, UR4, R21 ;  /* 0x0000000414157c24 */ /* 0x008fc8000f8e0215 */
[----:B------:R-:W-:-:S06]  /*22d0*/  IMAD.WIDE R10, R21, 0x8, R10 ;  /* 0x00000008150a7825 */ /* 0x000fcc00078e020a */
[----:B------:R-:W3:Y:S01]  /*22e0*/  LDG.E.64 R10, desc[UR38][R10.64] ;  /* 0x000000260a0a7981 */ /* 0x000ee2000c1e1b00 */
[----:B------:R-:W-:Y:S01]  /*22f0*/  VIADD R27, R27, 0x2 ;  /* 0x000000021b1b7836 */ /* 0x000fe20000000000 */
[----:B--2---:R-:W-:-:S08]  /*2300*/  DADD R14, R14, R6 ;  /* 0x000000000e0e7229 */ /* 0x004fd00000000006 */
[----:B---3--:R-:W-:-:S11]  /*2310*/  DADD R14, R14, R10 ;  /* 0x000000000e0e7229 */ /* 0x008fd6000000000a */
.L_x_25:
[----:B------:R-:W-:Y:S05]  /*2320*/  BRA.U UP1, `(.L_x_23) ;  /* 0x00000001012c7547 */ /* 0x000fea000b800000 */
[----:B------:R-:W-:Y:S01]  /*2330*/  ISETP.NE.AND P1, PT, R27, UR44, PT ;  /* 0x0000002c1b007c0c */ /* 0x000fe2000bf25270 */
[----:B0-----:R-:W0:-:S12]  /*2340*/  LDC.64 R10, c[0x0][0x398] ;  /* 0x0000e600ff0a7b82 */ /* 0x001e180000000a00 */
[----:B------:R-:W-:-:S05]  /*2350*/  @P1 IMAD.WIDE.U32 R6, R27, 0x4, R18 ;  /* 0x000000041b061825 */ /* 0x000fca00078e0012 */
[----:B------:R-:W2:Y:S04]  /*2360*/  @P1 LD.E R12, desc[UR38][R6.64] ;  /* 0x00000026060c1980 */ /* 0x000ea8000c101900 */
[----:B------:R-:W2:Y:S04]  /*2370*/  @P1 LD.E R13, desc[UR38][R6.64+0x4] ;  /* 0x00000426060d1980 */ /* 0x000ea8000c101900 */
[----:B------:R-:W2:Y:S04]  /*2380*/  @!P1 LD.E R12, desc[UR38][R8.64] ;  /* 0x00000026080c9980 */ /* 0x000ea8000c101900 */
[----:B------:R-:W2:Y:S02]  /*2390*/  @!P1 LD.E R13, desc[UR38][R18.64] ;  /* 0x00000026120d9980 */ /* 0x000ea4000c101900 */
[----:B--2---:R-:W-:-:S04]  /*23a0*/  IMAD R13, R12, UR6, R13 ;  /* 0x000000060c0d7c24 */ /* 0x004fc8000f8e020d */
[----:B0-----:R-:W-:-:S06]  /*23b0*/  IMAD.WIDE R10, R13, 0x8, R10 ;  /* 0x000000080d0a7825 */ /* 0x001fcc00078e020a */
[----:B------:R-:W2:Y:S02]  /*23c0*/  LDG.E.64 R10, desc[UR38][R10.64] ;  /* 0x000000260a0a7981 */ /* 0x000ea4000c1e1b00 */
[----:B--2---:R-:W-:-:S11]  /*23d0*/  DADD R14, R14, R10 ;  /* 0x000000000e0e7229 */ /* 0x004fd6000000000a */
.L_x_23:
[----:B------:R-:W-:Y:S01]  /*23e0*/  DSETP.GEU.AND P1, PT, R14, R22, PT ;  /* 0x000000160e00722a */ /* 0x000fe20003f2e000 */
[----:B------:R-:W-:-:S13]  /*23f0*/  BSSY.RECONVERGENT B2, `(.L_x_26) ;  /* 0x00000f3000027945 */ /* 0x000fda0003800200 */
[----:B------:R-:W-:Y:S05]  /*2400*/  @!P1 BRA `(.L_x_27) ;  /* 0x0000000400849947 */ /* 0x000fea0003800000 */
[----:B------:R-:W-:Y:S01]  /*2410*/  UISETP.GE.U32.AND UP0, UPT, UR44, 0xf, UPT ;  /* 0x0000000f2c00788c */ /* 0x000fe2000bf06070 */
[----:B0-----:R-:W-:-:S08]  /*2420*/  MOV R13, RZ ;  /* 0x000000ff000d7202 */ /* 0x001fd00000000f00 */
[----:B------:R-:W-:Y:S05]  /*2430*/  BRA.U !UP0, `(.L_x_28) ;  /* 0x0000000108a47547 */ /* 0x000fea000b800000 */
[----:B------:R-:W-:Y:S01]  /*2440*/  BSSY.RECONVERGENT B3, `(.L_x_29) ;  /* 0x0000027000037945 */ /* 0x000fe20003800200 */
[----:B------:R-:W-:-:S07]  /*2450*/  IMAD.MOV.U32 R13, RZ, RZ, RZ ;  /* 0x000000ffff0d7224 */ /* 0x000fce00078e00ff */
.L_x_30:
        /* <DEDUP_REMOVED lines=38> */
.L_x_29:
[----:B------:R-:W-:-:S07]  /*26c0*/  IMAD.U32 R13, RZ, RZ, UR49 ;  /* 0x00000031ff0d7e24 */ /* 0x000fce000f8e00ff */
.L_x_28:
[----:B------:R-:W-:-:S09]  /*26d0*/  UISETP.NE.AND UP0, UPT, UR47, URZ, UPT ;  /* 0x000000ff2f00728c */ /* 0x000fd2000bf05270 */
[----:B------:R-:W-:Y:S05]  /*26e0*/  BRA.U !UP0, `(.L_x_31) ;  /* 0x0000000d080c7547 */ /* 0x000fea000b800000 */
[----:B------:R-:W-:-:S04]  /*26f0*/  UIADD3 UR4, UPT, UPT, UR47, -0x1, URZ ;  /* 0xffffffff2f047890 */ /* 0x000fc8000fffe0ff */
        /* <DEDUP_REMOVED lines=21> */
.L_x_32:
[----:B------:R-:W-:Y:S05]  /*2850*/  @!P0 BRA `(.L_x_31) ;  /* 0x0000000800b08947 */ /* 0x000fea0003800000 */
[----:B------:R-:W-:Y:S02]  /*2860*/  UISETP.GE.U32.AND UP0, UPT, UR50, 0x3, UPT ;  /* 0x000000033200788c */ /* 0x000fe4000bf06070 */
[----:B------:R-:W-:-:S07]  /*2870*/  UISETP.NE.AND UP1, UPT, UR46, URZ, UPT ;  /* 0x000000ff2e00728c */ /* 0x000fce000bf25270 */
[----:B------:R-:W-:Y:S05]  /*2880*/  BRA.U !UP0, `(.L_x_33) ;  /* 0x00000001082c7547 */ /* 0x000fea000b800000 */
[----:B------:R-:W-:-:S05]  /*2890*/  IMAD.WIDE.U32 R10, R13, 0x4, R4 ;  /* 0x000000040d0a7825 */ /* 0x000fca00078e0004 */
[----:B--2-4-:R-:W2:Y:S01]  /*28a0*/  LD.E R15, desc[UR38][R10.64] ;  /* 0x000000260a0f7980 */ /* 0x014ea2000c101900 */
        /* <DEDUP_REMOVED lines=9> */
.L_x_33:
[----:B------:R-:W-:Y:S05]  /*2940*/  BRA.U !UP1, `(.L_x_31) ;  /* 0x0000000909747547 */ /* 0x000fea000b800000 */
[----:B0-2-4-:R-:W-:-:S05]  /*2950*/  IMAD.WIDE.U32 R6, R13, 0x4, R4 ;  /* 0x000000040d067825 */ /* 0x015fca00078e0004 */
[----:B------:R-:W2:Y:S01]  /*2960*/  LD.E R15, desc[UR38][R6.64] ;  /* 0x00000026060f7980 */ /* 0x000ea2000c101900 */
        /* <DEDUP_REMOVED lines=9> */
[----:B--2---:R1:W-:Y:S01]  /*2a00*/  ST.E desc[UR38][R10.64+0x8], R7 ;  /* 0x000008070a007985 */ /* 0x0043e2000c101926 */
[----:B------:R-:W-:Y:S05]  /*2a10*/  BRA `(.L_x_31) ;  /* 0x0000000800407947 */ /* 0x000fea0003800000 */
.L_x_27:
[----:B------:R-:W-:Y:S01]  /*2a20*/  UISETP.GE.U32.AND UP0, UPT, UR44, 0xf, UPT ;  /* 0x0000000f2c00788c */ /* 0x000fe2000bf06070 */
[----:B0-----:R-:W-:-:S08]  /*2a30*/  MOV R7, RZ ;  /* 0x000000ff00077202 */ /* 0x001fd00000000f00 */
[----:B------:R-:W-:Y:S05]  /*2a40*/  BRA.U !UP0, `(.L_x_34) ;  /* 0x0000000108e87547 */ /* 0x000fea000b800000 */
[----:B------:R-:W-:Y:S01]  /*2a50*/  BSSY.RECONVERGENT B3, `(.L_x_35) ;  /* 0x0000038000037945 */ /* 0x000fe20003800200 */
[----:B------:R-:W-:-:S07]  /*2a60*/  IMAD.MOV.U32 R21, RZ, RZ, RZ ;  /* 0x000000ffff157224 */ /* 0x000fce00078e00ff */
.L_x_36:
[----:B------:R-:W-:-:S05]  /*2a70*/  IMAD.WIDE.U32 R12, R21, 0x4, R18 ;  /* 0x00000004150c7825 */ /* 0x000fca00078e0012 */
[----:B-1----:R-:W2:Y:S01]  /*2a80*/  LD.E R23, desc[UR38][R12.64] ;  /* 0x000000260c177980 */ /* 0x002ea2000c101900 */
[----:B------:R-:W-:-:S04]  /*2a90*/  IMAD.WIDE.U32 R6, R21, 0x4, R16 ;  /* 0x0000000415067825 */ /* 0x000fc800078e0010 */
[C---:B------:R-:W-:Y:S01]  /*2aa0*/  IMAD.WIDE.U32 R10, R21.reuse, 0x4, R4 ;  /* 0x00000004150a7825 */ /* 0x040fe200078e0004 */
[----:B--2---:R-:W-:Y:S04]  /*2ab0*/  STG.E desc[UR38][R6.64], R23 ;  /* 0x0000001706007986 */ /* 0x004fe8000c101926 */
[----:B------:R0:W-:Y:S04]  /*2ac0*/  ST.E desc[UR38][R10.64], R23 ;  /* 0x000000170a007985 */ /* 0x0001e8000c101926 */
[----:B------:R-:W2:Y:S04]  /*2ad0*/  LD.E R27, desc[UR38][R12.64+0x4] ;  /* 0x000004260c1b7980 */ /* 0x000ea8000c101900 */
[----:B--2---:R-:W-:Y:S04]  /*2ae0*/  STG.E desc[UR38][R6.64+0x4], R27 ;  /* 0x0000041b06007986 */ /* 0x004fe8000c101926 */
[----:B------:R1:W-:Y:S04]  /*2af0*/  ST.E desc[UR38][R10.64+0x4], R27 ;  /* 0x0000041b0a007985 */ /* 0x0003e8000c101926 */
[----:B------:R-:W2:Y:S04]  /*2b00*/  LD.E R29, desc[UR38][R12.64+0x8] ;  /* 0x000008260c1d7980 */ /* 0x000ea8000c101900 */
[----:B--2---:R-:W-:Y:S04]  /*2b10*/  STG.E desc[UR38][R6.64+0x8], R29 ;  /* 0x0000081d06007986 */ /* 0x004fe8000c101926 */
[----:B------:R2:W-:Y:S04]  /*2b20*/  ST.E desc[UR38][R10.64+0x8], R29 ;  /* 0x0000081d0a007985 */ /* 0x0005e8000c101926 */
[----:B------:R-:W3:Y:S04]  /*2b30*/  LD.E R0, desc[UR38][R12.64+0xc] ;  /* 0x00000c260c007980 */ /* 0x000ee8000c101900 */
[----:B---3--:R-:W-:Y:S04]  /*2b40*/  STG.E desc[UR38][R6.64+0xc], R0 ;  /* 0x00000c0006007986 */ /* 0x008fe8000c101926 */
[----:B------:R3:W-:Y:S04]  /*2b50*/  ST.E desc[UR38][R10.64+0xc], R0 ;  /* 0x00000c000a007985 */ /* 0x0007e8000c101926 */
[----:B------:R-:W4:Y:S04]  /*2b60*/  LD.E R20, desc[UR38][R12.64+0x10] ;  /* 0x000010260c147980 */ /* 0x000f28000c101900 */
[----:B----4-:R-:W-:Y:S04]  /*2b70*/  STG.E desc[UR38][R6.64+0x10], R20 ;  /* 0x0000101406007986 */ /* 0x010fe8000c101926 */
[----:B------:R4:W-:Y:S04]  /*2b80*/  ST.E desc[UR38][R10.64+0x10], R20 ;  /* 0x000010140a007985 */ /* 0x0009e8000c101926 */
[----:B0-----:R-:W5:Y:S04]  /*2b90*/  LD.E R23, desc[UR38][R12.64+0x14] ;  /* 0x000014260c177980 */ /* 0x001f68000c101900 */
[----:B-----5:R-:W-:Y:S04]  /*2ba0*/  STG.E desc[UR38][R6.64+0x14], R23 ;  /* 0x0000141706007986 */ /* 0x020fe8000c101926 */
[----:B------:R0:W-:Y:S04]  /*2bb0*/  ST.E desc[UR38][R10.64+0x14], R23 ;  /* 0x000014170a007985 */ /* 0x0001e8000c101926 */
[----:B-1----:R-:W5:Y:S04]  /*2bc0*/  LD.E R27, desc[UR38][R12.64+0x18] ;  /* 0x000018260c1b7980 */ /* 0x002f68000c101900 */
[----:B-----5:R-:W-:Y:S04]  /*2bd0*/  STG.E desc[UR38][R6.64+0x18], R27 ;  /* 0x0000181b06007986 */ /* 0x020fe8000c101926 */
[----:B------:R1:W-:Y:S04]  /*2be0*/  ST.E desc[UR38][R10.64+0x18], R27 ;  /* 0x0000181b0a007985 */ /* 0x0003e8000c101926 */
[----:B--2---:R-:W2:Y:S04]  /*2bf0*/  LD.E R29, desc[UR38][R12.64+0x1c] ;  /* 0x00001c260c1d7980 */ /* 0x004ea8000c101900 */
[----:B--2---:R-:W-:Y:S04]  /*2c00*/  STG.E desc[UR38][R6.64+0x1c], R29 ;  /* 0x00001c1d06007986 */ /* 0x004fe8000c101926 */
[----:B------:R2:W-:Y:S04]  /*2c10*/  ST.E desc[UR38][R10.64+0x1c], R29 ;  /* 0x00001c1d0a007985 */ /* 0x0005e8000c101926 */
[----:B---3--:R-:W3:Y:S04]  /*2c20*/  LD.E R0, desc[UR38][R12.64+0x20] ;  /* 0x000020260c007980 */ /* 0x008ee8000c101900 */
[----:B---3--:R-:W-:Y:S04]  /*2c30*/  STG.E desc[UR38][R6.64+0x20], R0 ;  /* 0x0000200006007986 */ /* 0x008fe8000c101926 */
[----:B------:R3:W-:Y:S04]  /*2c40*/  ST.E desc[UR38][R10.64+0x20], R0 ;  /* 0x000020000a007985 */ /* 0x0007e8000c101926 */
[----:B----4-:R-:W4:Y:S04]  /*2c50*/  LD.E R20, desc[UR38][R12.64+0x24] ;  /* 0x000024260c147980 */ /* 0x010f28000c101900 */
[----:B----4-:R-:W-:Y:S04]  /*2c60*/  STG.E desc[UR38][R6.64+0x24], R20 ;  /* 0x0000241406007986 */ /* 0x010fe8000c101926 */
[----:B------:R4:W-:Y:S04]  /*2c70*/  ST.E desc[UR38][R10.64+0x24], R20 ;  /* 0x000024140a007985 */ /* 0x0009e8000c101926 */
[----:B0-----:R-:W5:Y:S04]  /*2c80*/  LD.E R23, desc[UR38][R12.64+0x28] ;  /* 0x000028260c177980 */ /* 0x001f68000c101900 */
[----:B-----5:R-:W-:Y:S04]  /*2c90*/  STG.E desc[UR38][R6.64+0x28], R23 ;  /* 0x0000281706007986 */ /* 0x020fe8000c101926 */
[----:B------:R0:W-:Y:S04]  /*2ca0*/  ST.E desc[UR38][R10.64+0x28], R23 ;  /* 0x000028170a007985 */ /* 0x0001e8000c101926 */
[----:B-1----:R-:W5:Y:S04]  /*2cb0*/  LD.E R27, desc[UR38][R12.64+0x2c] ;  /* 0x00002c260c1b7980 */ /* 0x002f68000c101900 */
[----:B-----5:R1:W-:Y:S04]  /*2cc0*/  STG.E desc[UR38][R6.64+0x2c], R27 ;  /* 0x00002c1b06007986 */ /* 0x0203e8000c101926 */
[----:B------:R1:W-:Y:S04]  /*2cd0*/  ST.E desc[UR38][R10.64+0x2c], R27 ;  /* 0x00002c1b0a007985 */ /* 0x0003e8000c101926 */
[----:B--2---:R-:W2:Y:S04]  /*2ce0*/  LD.E R29, desc[UR38][R12.64+0x30] ;  /* 0x000030260c1d7980 */ /* 0x004ea8000c101900 */
[----:B--2---:R1:W-:Y:S04]  /*2cf0*/  STG.E desc[UR38][R6.64+0x30], R29 ;  /* 0x0000301d06007986 */ /* 0x0043e8000c101926 */
[----:B------:R1:W-:Y:S04]  /*2d00*/  ST.E desc[UR38][R10.64+0x30], R29 ;  /* 0x0000301d0a007985 */ /* 0x0003e8000c101926 */
[----:B---3--:R-:W2:Y:S04]  /*2d10*/  LD.E R0, desc[UR38][R12.64+0x34] ;  /* 0x000034260c007980 */ /* 0x008ea8000c101900 */
[----:B--2---:R1:W-:Y:S04]  /*2d20*/  STG.E desc[UR38][R6.64+0x34], R0 ;  /* 0x0000340006007986 */ /* 0x0043e8000c101926 */
[----:B------:R1:W-:Y:S04]  /*2d30*/  ST.E desc[UR38][R10.64+0x34], R0 ;  /* 0x000034000a007985 */ /* 0x0003e8000c101926 */
[----:B----4-:R-:W2:Y:S04]  /*2d40*/  LD.E R20, desc[UR38][R12.64+0x38] ;  /* 0x000038260c147980 */ /* 0x010ea8000c101900 */
[----:B--2---:R1:W-:Y:S04]  /*2d50*/  STG.E desc[UR38][R6.64+0x38], R20 ;  /* 0x0000381406007986 */ /* 0x0043e8000c101926 */
[----:B------:R1:W-:Y:S04]  /*2d60*/  ST.E desc[UR38][R10.64+0x38], R20 ;  /* 0x000038140a007985 */ /* 0x0003e8000c101926 */
[----:B0-----:R-:W2:Y:S01]  /*2d70*/  LD.E R23, desc[UR38][R12.64+0x3c] ;  /* 0x00003c260c177980 */ /* 0x001ea2000c101900 */
[----:B------:R-:W-:-:S04]  /*2d80*/  IADD3 R21, PT, PT, R21, 0x10, RZ ;  /* 0x0000001015157810 */ /* 0x000fc80007ffe0ff */
[----:B------:R-:W-:Y:S01]  /*2d90*/  ISETP.NE.AND P1, PT, R21, UR49, PT ;  /* 0x0000003115007c0c */ /* 0x000fe2000bf25270 */
[----:B--2---:R1:W-:Y:S04]  /*2da0*/  STG.E desc[UR38][R6.64+0x3c], R23 ;  /* 0x00003c1706007986 */ /* 0x0043e8000c101926 */
[----:B------:R1:W-:Y:S08]  /*2db0*/  ST.E desc[UR38][R10.64+0x3c], R23 ;  /* 0x00003c170a007985 */ /* 0x0003f0000c101926 */
[----:B------:R-:W-:Y:S05]  /*2dc0*/  @P1 BRA `(.L_x_36) ;  /* 0xfffffffc00281947 */ /* 0x000fea000383ffff */
[----:B------:R-:W-:Y:S05]  /*2dd0*/  BSYNC.RECONVERGENT B3 ;  /* 0x0000000000037941 */ /* 0x000fea0003800200 */
.L_x_35:
[----:B-1----:R-:W-:-:S07]  /*2de0*/  IMAD.U32 R7, RZ, RZ, UR49 ;  /* 0x00000031ff077e24 */ /* 0x002fce000f8e00ff */
.L_x_34:
[----:B------:R-:W-:Y:S01]  /*2df0*/  UISETP.NE.AND UP0, UPT, UR47, URZ, UPT ;  /* 0x000000ff2f00728c */ /* 0x000fe2000bf05270 */
[----:B------:R-:W-:Y:S01]  /*2e00*/  MOV R0, 0x1 ;  /* 0x0000000100007802 */ /* 0x000fe20000000f00 */
[----:B------:R-:W-:Y:S01]  /*2e10*/  IMAD.MOV.U32 R22, RZ, RZ, R14 ;  /* 0x000000ffff167224 */ /* 0x000fe200078e000e */
[----:B------:R-:W-:-:S06]  /*2e20*/  MOV R23, R15 ;  /* 0x0000000f00177202 */ /* 0x000fcc0000000f00 */
[----:B------:R-:W-:Y:S05]  /*2e30*/  BRA.U !UP0, `(.L_x_31) ;  /* 0x0000000508387547 */ /* 0x000fea000b800000 */
[----:B------:R-:W-:-:S04]  /*2e40*/  UIADD3 UR4, UPT, UPT, UR47, -0x1, URZ ;  /* 0xffffffff2f047890 */ /* 0x000fc8000fffe0ff */
[----:B------:R-:W-:-:S09]  /*2e50*/  UISETP.GE.U32.AND UP0, UPT, UR4, 0x7, UPT ;  /* 0x000000070400788c */ /* 0x000fd2000bf06070 */
[----:B------:R-:W-:Y:S05]  /*2e60*/  BRA.U !UP0, `(.L_x_37) ;  /* 0x0000000108707547 */ /* 0x000fea000b800000 */
[----:B------:R-:W-:-:S05]  /*2e70*/  IMAD.WIDE.U32 R20, R7, 0x4, R18 ;  /* 0x0000000407147825 */ /* 0x000fca00078e0012 */
[----:B------:R-:W2:Y:S01]  /*2e80*/  LD.E R23, desc[UR38][R20.64] ;  /* 0x0000002614177980 */ /* 0x000ea2000c101900 */
        /* <DEDUP_REMOVED lines=11> */
[----:B---3--:R3:W-:Y:S04]  /*2f40*/  STG.E desc[UR38][R10.64+0xc], R6 ;  /* 0x00000c060a007986 */ /* 0x0087e8000c101926 */
[----:B------:R3:W-:Y:S04]  /*2f50*/  ST.E desc[UR38][R12.64+0xc], R6 ;  /* 0x00000c060c007985 */ /* 0x0007e8000c101926 */
[----:B------:R-:W4:Y:S04]  /*2f60*/  LD.E R22, desc[UR38][R20.64+0x10] ;  /* 0x0000102614167980 */ /* 0x000f28000c101900 */
[----:B----4-:R3:W-:Y:S04]  /*2f70*/  STG.E desc[UR38][R10.64+0x10], R22 ;  /* 0x000010160a007986 */ /* 0x0107e8000c101926 */
[----:B------:R3:W-:Y:S04]  /*2f80*/  ST.E desc[UR38][R12.64+0x10], R22 ;  /* 0x000010160c007985 */ /* 0x0007e8000c101926 */
[----:B0-----:R-:W4:Y:S04]  /*2f90*/  LD.E R23, desc[UR38][R20.64+0x14] ;  /* 0x0000142614177980 */ /* 0x001f28000c101900 */
[----:B----4-:R3:W-:Y:S04]  /*2fa0*/  STG.E desc[UR38][R10.64+0x14], R23 ;  /* 0x000014170a007986 */ /* 0x0107e8000c101926 */
[----:B------:R3:W-:Y:S04]  /*2fb0*/  ST.E desc[UR38][R12.64+0x14], R23 ;  /* 0x000014170c007985 */ /* 0x0007e8000c101926 */
[----:B-1----:R-:W4:Y:S04]  /*2fc0*/  LD.E R27, desc[UR38][R20.64+0x18] ;  /* 0x00001826141b7980 */ /* 0x002f28000c101900 */
[----:B----4-:R3:W-:Y:S04]  /*2fd0*/  STG.E desc[UR38][R10.64+0x18], R27 ;  /* 0x0000181b0a007986 */ /* 0x0107e8000c101926 */
[----:B------:R3:W-:Y:S04]  /*2fe0*/  ST.E desc[UR38][R12.64+0x18], R27 ;  /* 0x0000181b0c007985 */ /* 0x0007e8000c101926 */
[----:B--2---:R-:W2:Y:S01]  /*2ff0*/  LD.E R29, desc[UR38][R20.64+0x1c] ;  /* 0x00001c26141d7980 */ /* 0x004ea2000c101900 */
[----:B------:R-:W-:-:S03]  /*3000*/  VIADD R7, R7, 0x8 ;  /* 0x0000000807077836 */ /* 0x000fc60000000000 */
[----:B--2---:R3:W-:Y:S04]  /*3010*/  STG.E desc[UR38][R10.64+0x1c], R29 ;  /* 0x00001c1d0a007986 */ /* 0x0047e8000c101926 */
[----:B------:R3:W-:Y:S02]  /*3020*/  ST.E desc[UR38][R12.64+0x1c], R29 ;  /* 0x00001c1d0c007985 */ /* 0x0007e4000c101926 */
.L_x_37:
[----:B---3--:R-:W-:Y:S01]  /*3030*/  MOV R22, R14 ;  /* 0x0000000e00167202 */ /* 0x008fe20000000f00 */
[----:B------:R-:W-:Y:S01]  /*3040*/  IMAD.MOV.U32 R23, RZ, RZ, R15 ;  /* 0x000000ffff177224 */ /* 0x000fe200078e000f */
[----:B------:R-:W-:Y:S06]  /*3050*/  @!P0 BRA `(.L_x_31) ;  /* 0x0000000000b08947 */ /* 0x000fec0003800000 */
[----:B------:R-:W-:Y:S02]  /*3060*/  UISETP.GE.U32.AND UP0, UPT, UR50, 0x3, UPT ;  /* 0x000000033200788c */ /* 0x000fe4000bf06070 */
[----:B------:R-:W-:-:S07]  /*3070*/  UISETP.NE.AND UP1, UPT, UR46, URZ, UPT ;  /* 0x000000ff2e00728c */ /* 0x000fce000bf25270 */
[----:B------:R-:W-:Y:S05]  /*3080*/  BRA.U !UP0, `(.L_x_38) ;  /* 0x0000000108407547 */ /* 0x000fea000b800000 */
[----:B------:R-:W-:-:S05]  /*3090*/  IMAD.WIDE.U32 R20, R7, 0x4, R18 ;  /* 0x0000000407147825 */ /* 0x000fca00078e0012 */
[----:B------:R-:W2:Y:S01]  /*30a0*/  LD.E R23, desc[UR38][R20.64] ;  /* 0x0000002614177980 */ /* 0x000ea2000c101900 */
[----:B------:R-:W-:-:S04]  /*30b0*/  IMAD.WIDE.U32 R10, R7, 0x4, R16 ;  /* 0x00000004070a7825 */ /* 0x000fc800078e0010 */
[C---:B------:R-:W-:Y:S01]  /*30c0*/  IMAD.WIDE.U32 R12, R7.reuse, 0x4, R4 ;  /* 0x00000004070c7825 */ /* 0x040fe200078e0004 */
[----:B--2---:R0:W-:Y:S04]  /*30d0*/  STG.E desc[UR38][R10.64], R23 ;  /* 0x000000170a007986 */ /* 0x0041e8000c101926 */
[----:B------:R0:W-:Y:S04]  /*30e0*/  ST.E desc[UR38][R12.64], R23 ;  /* 0x000000170c007985 */ /* 0x0001e8000c101926 */
[----:B------:R-:W2:Y:S04]  /*30f0*/  LD.E R27, desc[UR38][R20.64+0x4] ;  /* 0x00000426141b7980 */ /* 0x000ea8000c101900 */
[----:B--2---:R0:W-:Y:S04]  /*3100*/  STG.E desc[UR38][R10.64+0x4], R27 ;  /* 0x0000041b0a007986 */ /* 0x0041e8000c101926 */
[----:B------:R0:W-:Y:S04]  /*3110*/  ST.E desc[UR38][R12.64+0x4], R27 ;  /* 0x0000041b0c007985 */ /* 0x0001e8000c101926 */
[----:B------:R-:W2:Y:S04]  /*3120*/  LD.E R29, desc[UR38][R20.64+0x8] ;  /* 0x00000826141d7980 */ /* 0x000ea8000c101900 */
[----:B--2---:R0:W-:Y:S04]  /*3130*/  STG.E desc[UR38][R10.64+0x8], R29 ;  /* 0x0000081d0a007986 */ /* 0x0041e8000c101926 */
[----:B------:R0:W-:Y:S04]  /*3140*/  ST.E desc[UR38][R12.64+0x8], R29 ;  /* 0x0000081d0c007985 */ /* 0x0001e8000c101926 */
[----:B------:R-:W2:Y:S01]  /*3150*/  LD.E R6, desc[UR38][R20.64+0xc] ;  /* 0x00000c2614067980 */ /* 0x000ea2000c101900 */
[----:B------:R-:W-:-:S03]  /*3160*/  IADD3 R7, PT, PT, R7, 0x4, RZ ;  /* 0x0000000407077810 */ /* 0x000fc60007ffe0ff */
[----:B--2---:R0:W-:Y:S04]  /*3170*/  STG.E desc[UR38][R10.64+0xc], R6 ;  /* 0x00000c060a007986 */ /* 0x0041e8000c101926 */
[----:B------:R0:W-:Y:S02]  /*3180*/  ST.E desc[UR38][R12.64+0xc], R6 ;  /* 0x00000c060c007985 */ /* 0x0001e4000c101926 */
.L_x_38:
[----:B------:R-:W-:Y:S01]  /*3190*/  IMAD.MOV.U32 R22, RZ, RZ, R14 ;  /* 0x000000ffff167224 */ /* 0x000fe200078e000e */
[----:B0-----:R-:W-:Y:S01]  /*31a0*/  MOV R23, R15 ;  /* 0x0000000f00177202 */ /* 0x001fe20000000f00 */
[----:B------:R-:W-:Y:S06]  /*31b0*/  BRA.U !UP1, `(.L_x_31) ;  /* 0x0000000109587547 */ /* 0x000fec000b800000 */
[----:B------:R-:W-:-:S05]  /*31c0*/  IMAD.WIDE.U32 R12, R7, 0x4, R18 ;  /* 0x00000004070c7825 */ /* 0x000fca00078e0012 */
[----:B------:R-:W2:Y:S01]  /*31d0*/  LD.E R21, desc[UR38][R12.64] ;  /* 0x000000260c157980 */ /* 0x000ea2000c101900 */
[C---:B------:R-:W-:Y:S01]  /*31e0*/  IMAD.WIDE.U32 R10, R7.reuse, 0x4, R16 ;  /* 0x00000004070a7825 */ /* 0x040fe200078e0010 */
[----:B------:R-:W-:Y:S01]  /*31f0*/  UISETP.NE.AND UP0, UPT, UR46, 0x1, UPT ;  /* 0x000000012e00788c */ /* 0x000fe2000bf05270 */
[----:B------:R-:W-:Y:S02]  /*3200*/  MOV R23, R15 ;  /* 0x0000000f00177202 */ /* 0x000fe40000000f00 */
[----:B------:R-:W-:-:S04]  /*3210*/  IMAD.WIDE.U32 R6, R7, 0x4, R4 ;  /* 0x0000000407067825 */ /* 0x000fc800078e0004 */
[----:B------:R-:W-:Y:S01]  /*3220*/  IMAD.MOV.U32 R22, RZ, RZ, R14 ;  /* 0x000000ffff167224 */ /* 0x000fe200078e000e */
[----:B--2---:R0:W-:Y:S04]  /*3230*/  STG.E desc[UR38][R10.64], R21 ;  /* 0x000000150a007986 */ /* 0x0041e8000c101926 */
[----:B------:R0:W-:Y:S01]  /*3240*/  ST.E desc[UR38][R6.64], R21 ;  /* 0x0000001506007985 */ /* 0x0001e2000c101926 */
[----:B------:R-:W-:Y:S05]  /*3250*/  BRA.U !UP0, `(.L_x_31) ;  /* 0x0000000108307547 */ /* 0x000fea000b800000 */
[----:B0-----:R-:W2:Y:S01]  /*3260*/  LD.E R21, desc[UR38][R12.64+0x4] ;  /* 0x000004260c157980 */ /* 0x001ea2000c101900 */
[----:B------:R-:W-:Y:S01]  /*3270*/  UISETP.NE.AND UP0, UPT, UR46, 0x2, UPT ;  /* 0x000000022e00788c */ /* 0x000fe2000bf05270 */
[----:B------:R-:W-:Y:S01]  /*3280*/  IMAD.MOV.U32 R22, RZ, RZ, R14 ;  /* 0x000000ffff167224 */ /* 0x000fe200078e000e */
[----:B------:R-:W-:Y:S01]  /*3290*/  MOV R23, R15 ;  /* 0x0000000f00177202 */ /* 0x000fe20000000f00 */
[----:B--2---:R1:W-:Y:S04]  /*32a0*/  STG.E desc[UR38][R10.64+0x4], R21 ;  /* 0x000004150a007986 */ /* 0x0043e8000c101926 */
[----:B------:R1:W-:Y:S02]  /*32b0*/  ST.E desc[UR38][R6.64+0x4], R21 ;  /* 0x0000041506007985 */ /* 0x0003e4000c101926 */
[----:B------:R-:W-:Y:S05]  /*32c0*/  BRA.U !UP0, `(.L_x_31) ;  /* 0x0000000108147547 */ /* 0x000fea000b800000 */
[----:B------:R-:W2:Y:S01]  /*32d0*/  LD.E R13, desc[UR38][R12.64+0x8] ;  /* 0x000008260c0d7980 */ /* 0x000ea2000c101900 */
[----:B------:R-:W-:Y:S01]  /*32e0*/  IMAD.MOV.U32 R22, RZ, RZ, R14 ;  /* 0x000000ffff167224 */ /* 0x000fe200078e000e */
[----:B------:R-:W-:Y:S02]  /*32f0*/  MOV R23, R15 ;  /* 0x0000000f00177202 */ /* 0x000fe40000000f00 */
[----:B--2---:R2:W-:Y:S04]  /*3300*/  STG.E desc[UR38][R10.64+0x8], R13 ;  /* 0x0000080d0a007986 */ /* 0x0045e8000c101926 */
[----:B------:R2:W-:Y:S02]  /*3310*/  ST.E desc[UR38][R6.64+0x8], R13 ;  /* 0x0000080d06007985 */ /* 0x0005e4000c101926 */
.L_x_31:
[----:B------:R-:W-:Y:S05]  /*3320*/  BSYNC.RECONVERGENT B2 ;  /* 0x0000000000027941 */ /* 0x000fea0003800200 */
.L_x_26:
[----:B------:R-:W5:Y:S01]  /*3330*/  LDCU UR4, c[0x0][0x3a0] ;  /* 0x00007400ff0477ac */ /* 0x000f620008000800 */
[----:B------:R-:W-:-:S05]  /*3340*/  VIADD R3, R3, 0x1 ;  /* 0x0000000103037836 */ /* 0x000fca0000000000 */
[----:B-----5:R-:W-:-:S13]  /*3350*/  ISETP.NE.AND P0, PT, R3, UR4, PT ;  /* 0x0000000403007c0c */ /* 0x020fda000bf05270 */
[----:B------:R-:W-:Y:S05]  /*3360*/  @P0 BRA `(.L_x_39) ;  /* 0xffffffe400180947 */ /* 0x000fea000383ffff */
[----:B------:R-:W-:Y:S05]  /*3370*/  BSYNC.RECONVERGENT B0 ;  /* 0x0000000000007941 */ /* 0x000fea0003800200 */
.L_x_19:
[----:B------:R-:W-:-:S13]  /*3380*/  LOP3.LUT P0, RZ, R0, 0xff, RZ, 0xc0, !PT ;  /* 0x000000ff00ff7812 */ /* 0x000fda000780c0ff */
[----:B------:R-:W-:Y:S05]  /*3390*/  @P0 BRA `(.L_x_40) ;  /* 0xffffffe400000947 */ /* 0x000fea000383ffff */
[----:B------:R-:W-:Y:S05]  /*33a0*/  BSYNC.RECONVERGENT B1 ;  /* 0x0000000000017941 */ /* 0x000fea0003800200 */
.L_x_18:
[----:B------:R-:W5:Y:S01]  /*33b0*/  F2I.F64.TRUNC R23, R22 ;  /* 0x0000001600177311 */ /* 0x000f62000030d100 */
[----:B------:R-:W-:Y:S01]  /*33c0*/  LEA R4, R25, R2, 0x7 ;  /* 0x0000000219047211 */ /* 0x000fe200078e38ff */
[----:B------:R-:W-:-:S04]  /*33d0*/  IMAD.MOV.U32 R5, RZ, RZ, 0x4 ;  /* 0x00000004ff057424 */ /* 0x000fc800078e00ff */
[----:B------:R-:W-:-:S05]  /*33e0*/  IMAD.WIDE R4, R4, R5, UR40 ;  /* 0x0000002804047e25 */ /* 0x000fca000f8e0205 */
[----:B-----5:R0:W-:Y:S02]  /*33f0*/  STG.E desc[UR38][R4.64], R23 ;  /* 0x0000001704007986 */ /* 0x0201e4000c101926 */
.L_x_3:
[----:B------:R-:W-:Y:S05]  /*3400*/  BSYNC.RECONVERGENT B6 ;  /* 0x0000000000067941 */ /* 0x000fea0003800200 */
.L_x_2:
[----:B------:R-:W5:Y:S01]  /*3410*/  LDCU UR4, c[0x0][0x388] ;  /* 0x00007100ff0477ac */ /* 0x000f620008000800 */
[----:B------:R-:W-:-:S04]  /*3420*/  IADD3 R25, PT, PT, R25, 0x1, RZ ;  /* 0x0000000119197810 */ /* 0x000fc80007ffe0ff */
[----:B-----5:R-:W-:-:S13]  /*3430*/  ISETP.NE.AND P0, PT, R25, UR4, PT ;  /* 0x0000000419007c0c */ /* 0x020fda000bf05270 */
[----:B------:R-:W-:Y:S05]  /*3440*/  @!P0 EXIT ;  /* 0x000000000000894d */ /* 0x000fea0003800000 */
[----:B------:R-:W-:Y:S05]  /*3450*/  BRA `(.L_x_41) ;  /* 0xffffffcc00807947 */ /* 0x000fea000383ffff */
.L_x_1:
[----:B------:R-:W-:Y:S01]  /*3460*/  UISETP.GE.U32.AND UP0, UPT, UR7, 0x4, UPT ;  /* 0x000000040700788c */ /* 0x000fe2000bf06070 */
[----:B------:R-:W-:Y:S01]  /*3470*/  IMAD.MOV.U32 R19, RZ, RZ, RZ ;  /* 0x000000ffff137224 */ /* 0x000fe200078e00ff */
[----:B------:R-:W-:-:S07]  /*3480*/  ULOP3.LUT UR42, UR7, 0x3, URZ, 0xc0, !UPT ;  /* 0x00000003072a7892 */ /* 0x000fce000f8ec0ff */
[----:B------:R-:W-:Y:S05]  /*3490*/  BRA.U !UP0, `(.L_x_42) ;  /* 0x0000000508987547 */ /* 0x000fea000b800000 */
[----:B------:R-:W-:Y:S01]  /*34a0*/  ULOP3.LUT UR4, UR7, 0x7ffffffc, URZ, 0xc0, !UPT ;  /* 0x7ffffffc07047892 */ /* 0x000fe2000f8ec0ff */
[----:B------:R-:W-:Y:S01]  /*34b0*/  HFMA2 R22, -RZ, RZ, 0, 0 ;  /* 0x00000000ff167431 */ /* 0x000fe200000001ff */
[----:B------:R-:W-:Y:S04]  /*34c0*/  BSSY.RECONVERGENT B7, `(.L_x_42) ;  /* 0x0000063000077945 */ /* 0x000fe80003800200 */
[----:B------:R-:W-:-:S07]  /*34d0*/  IMAD.U32 R19, RZ, RZ, UR4 ;  /* 0x00000004ff137e24 */ /* 0x000fce000f8e00ff */
.L_x_59:
[----:B-1----:R-:W-:Y:S01]  /*34e0*/  LEA R23, R22, R2, 0x7 ;  /* 0x0000000216177211 */ /* 0x002fe200078e38ff */
[----:B0-23--:R-:W-:Y:S01]  /*34f0*/  IMAD.MOV.U32 R16, RZ, RZ, 0x4 ;  /* 0x00000004ff107424 */ /* 0x00dfe200078e00ff */
[----:B------:R-:W-:Y:S02]  /*3500*/  BSSY.RECONVERGENT B6, `(.L_x_43) ;  /* 0x0000016000067945 */ /* 0x000fe40003800200 */
[C---:B------:R-:W-:Y:S01]  /*3510*/  ISETP.GE.AND P0, PT, R23.reuse, UR43, PT ;  /* 0x0000002b17007c0c */ /* 0x040fe2000bf06270 */
[----:B------:R-:W-:-:S12]  /*3520*/  IMAD.WIDE R16, R23, R16, UR40 ;  /* 0x0000002817107e25 */ /* 0x000fd8000f8e0210 */
[----:B------:R-:W-:Y:S05]  /*3530*/  @P0 BRA `(.L_x_44) ;  /* 0x0000000000480947 */ /* 0x000fea0003800000 */
[----:B------:R-:W-:Y:S01]  /*3540*/  MOV R18, 0x0 ;  /* 0x0000000000127802 */ /* 0x000fe20000000f00 */
[----:B------:R-:W-:Y:S01]  /*3550*/  IMAD.U32 R9, RZ, RZ, UR37 ;  /* 0x00000025ff097e24 */ /* 0x000fe2000f8e00ff */
[----:B------:R-:W-:Y:S01]  /*3560*/  MOV R4, UR36 ;  /* 0x0000002400047c02 */ /* 0x000fe20008000f00 */
[----:B------:R-:W-:Y:S01]  /*3570*/  IMAD.U32 R5, RZ, RZ, UR37 ;  /* 0x00000025ff057e24 */ /* 0x000fe2000f8e00ff */
[----:B------:R0:W1:Y:S01]  /*3580*/  LDC.64 R6, c[0x4][R18] ;  /* 0x0100000012067b82 */ /* 0x0000620000000a00 */
[----:B------:R-:W-:Y:S02]  /*3590*/  MOV R8, UR36 ;  /* 0x0000002400087c02 */ /* 0x000fe40008000f00 */
[----:B------:R-:W-:-:S07]  /*35a0*/  MOV R5, R9 ;  /* 0x0000000900057202 */ /* 0x000fce0000000f00 */
[----:B------:R-:W-:-:S07]  /*35b0*/  LEPC R20, `(.L_x_45) ;  /* 0x000000001014794e */ /* 0x000fce0000000000 */
[----:B01----:R-:W-:Y:S05]  /*35c0*/  CALL.ABS.NOINC R6 ;  /* 0x0000000006007343 */ /* 0x003fea0003c00000 */
.L_x_45:
[----:B------:R0:W1:Y:S01]  /*35d0*/  LDC.64 R6, c[0x4][R18] ;  /* 0x0100000012067b82 */ /* 0x0000620000000a00 */
[----:B------:R-:W-:Y:S01]  /*35e0*/  MOV R9, UR37 ;  /* 0x0000002500097c02 */ /* 0x000fe20008000f00 */
[----:B------:R-:W-:Y:S01]  /*35f0*/  IMAD.U32 R4, RZ, RZ, UR36 ;  /* 0x00000024ff047e24 */ /* 0x000fe2000f8e00ff */
[----:B------:R-:W-:Y:S01]  /*3600*/  MOV R5, UR37 ;  /* 0x0000002500057c02 */ /* 0x000fe20008000f00 */
[----:B------:R-:W-:Y:S02]  /*3610*/  IMAD.U32 R8, RZ, RZ, UR36 ;  /* 0x00000024ff087e24 */ /* 0x000fe4000f8e00ff */
[----:B------:R-:W-:-:S07]  /*3620*/  IMAD.MOV.U32 R5, RZ, RZ, R9 ;  /* 0x000000ffff057224 */ /* 0x000fce00078e0009 */
[----:B------:R-:W-:-:S07]  /*3630*/  LEPC R20, `(.L_x_46) ;  /* 0x000000001014794e */ /* 0x000fce0000000000 */
[----:B01----:R-:W-:Y:S05]  /*3640*/  CALL.ABS.NOINC R6 ;  /* 0x0000000006007343 */ /* 0x003fea0003c00000 */
.L_x_46:
[----:B------:R0:W-:Y:S02]  /*3650*/  STG.E desc[UR38][R16.64], RZ ;  /* 0x000000ff10007986 */ /* 0x0001e4000c101926 */
.L_x_44:
[----:B------:R-:W-:Y:S05]  /*3660*/  BSYNC.RECONVERGENT B6 ;  /* 0x0000000000067941 */ /* 0x000fea0003800200 */
.L_x_43:
[----:B------:R-:W-:Y:S01]  /*3670*/  IADD3 R0, PT, PT, R23, 0x80, RZ ;  /* 0x0000008017007810 */ /* 0x000fe20007ffe0ff */
[----:B------:R-:W-:Y:S03]  /*3680*/  BSSY.RECONVERGENT B6, `(.L_x_47) ;  /* 0x0000015000067945 */ /* 0x000fe60003800200 */
[----:B------:R-:W-:-:S13]  /*3690*/  ISETP.GE.AND P0, PT, R0, UR43, PT ;  /* 0x0000002b00007c0c */ /* 0x000fda000bf06270 */
[----:B------:R-:W-:Y:S05]  /*36a0*/  @P0 BRA `(.L_x_48) ;  /* 0x0000000000480947 */ /* 0x000fea0003800000 */
[----:B------:R-:W-:Y:S01]  /*36b0*/  MOV R18, 0x0 ;  /* 0x0000000000127802 */ /* 0x000fe20000000f00 */
[----:B------:R-:W-:Y:S01]  /*36c0*/  IMAD.U32 R4, RZ, RZ, UR36 ;  /* 0x00000024ff047e24 */ /* 0x000fe2000f8e00ff */
[----:B------:R-:W-:Y:S01]  /*36d0*/  MOV R9, UR37 ;  /* 0x0000002500097c02 */ /* 0x000fe20008000f00 */
[----:B------:R-:W-:Y:S01]  /*36e0*/  IMAD.U32 R8, RZ, RZ, UR36 ;  /* 0x00000024ff087e24 */ /* 0x000fe2000f8e00ff */
[----:B------:R1:W2:Y:S01]  /*36f0*/  LDC.64 R6, c[0x4][R18] ;  /* 0x0100000012067b82 */ /* 0x0002a20000000a00 */
[----:B------:R-:W-:Y:S02]  /*3700*/  MOV R5, UR37 ;  /* 0x0000002500057c02 */ /* 0x000fe40008000f00 */
[----:B------:R-:W-:-:S07]  /*3710*/  IMAD.MOV.U32 R5, RZ, RZ, R9 ;  /* 0x000000ffff057224 */ /* 0x000fce00078e0009 */
[----:B------:R-:W-:-:S07]  /*3720*/  LEPC R20, `(.L_x_49) ;  /* 0x000000001014794e */ /* 0x000fce0000000000 */
[----:B012---:R-:W-:Y:S05]  /*3730*/  CALL.ABS.NOINC R6 ;  /* 0x0000000006007343 */ /* 0x007fea0003c00000 */
.L_x_49:
[----:B------:R0:W1:Y:S01]  /*3740*/  LDC.64 R6, c[0x4][R18] ;  /* 0x0100000012067b82 */ /* 0x0000620000000a00 */
[----:B------:R-:W-:Y:S01]  /*3750*/  IMAD.U32 R9, RZ, RZ, UR37 ;  /* 0x00000025ff097e24 */ /* 0x000fe2000f8e00ff */
[----:B------:R-:W-:Y:S01]  /*3760*/  MOV R4, UR36 ;  /* 0x0000002400047c02 */ /* 0x000fe20008000f00 */
[----:B------:R-:W-:Y:S01]  /*3770*/  IMAD.U32 R5, RZ, RZ, UR37 ;  /* 0x00000025ff057e24 */ /* 0x000fe2000f8e00ff */
[----:B------:R-:W-:Y:S02]  /*3780*/  MOV R8, UR36 ;  /* 0x0000002400087c02 */ /* 0x000fe40008000f00 */
[----:B------:R-:W-:-:S07]  /*3790*/  MOV R5, R9 ;  /* 0x0000000900057202 */ /* 0x000fce0000000f00 */
[----:B------:R-:W-:-:S07]  /*37a0*/  LEPC R20, `(.L_x_50) ;  /* 0x000000001014794e */ /* 0x000fce0000000000 */
[----:B01----:R-:W-:Y:S05]  /*37b0*/  CALL.ABS.NOINC R6 ;  /* 0x0000000006007343 */ /* 0x003fea0003c00000 */
.L_x_50:
[----:B------:R1:W-:Y:S02]  /*37c0*/  STG.E desc[UR38][R16.64+0x200], RZ ;  /* 0x000200ff10007986 */ /* 0x0003e4000c101926 */
.L_x_48:
[----:B------:R-:W-:Y:S05]  /*37d0*/  BSYNC.RECONVERGENT B6 ;  /* 0x0000000000067941 */ /* 0x000fea0003800200 */
.L_x_47:
[----:B------:R-:W-:Y:S01]  /*37e0*/  VIADD R0, R23, 0x100 ;  /* 0x0000010017007836 */ /* 0x000fe20000000000 */
[----:B------:R-:W-:Y:S04]  /*37f0*/  BSSY.RECONVERGENT B6, `(.L_x_51) ;  /* 0x0000015000067945 */ /* 0x000fe80003800200 */
[----:B------:R-:W-:-:S13]  /*3800*/  ISETP.GE.AND P0, PT, R0, UR43, PT ;  /* 0x0000002b00007c0c */ /* 0x000fda000bf06270 */
[----:B------:R-:W-:Y:S05]  /*3810*/  @P0 BRA `(.L_x_52) ;  /* 0x0000000000480947 */ /* 0x000fea0003800000 */
[----:B------:R-:W-:Y:S01]  /*3820*/  MOV R18, 0x0 ;  /* 0x0000000000127802 */ /* 0x000fe20000000f00 */
[----:B------:R-:W-:Y:S01]  /*3830*/  IMAD.U32 R9, RZ, RZ, UR37 ;  /* 0x00000025ff097e24 */ /* 0x000fe2000f8e00ff */
[----:B------:R-:W-:Y:S01]  /*3840*/  MOV R4, UR36 ;  /* 0x0000002400047c02 */ /* 0x000fe20008000f00 */
[----:B------:R-:W-:Y:S01]  /*3850*/  IMAD.U32 R5, RZ, RZ, UR37 ;  /* 0x00000025ff057e24 */ /* 0x000fe2000f8e00ff */
[----:B------:R2:W3:Y:S01]  /*3860*/  LDC.64 R6, c[0x4][R18] ;  /* 0x0100000012067b82 */ /* 0x0004e20000000a00 */
[----:B------:R-:W-:Y:S02]  /*3870*/  MOV R8, UR36 ;  /* 0x0000002400087c02 */ /* 0x000fe40008000f00 */
[----:B------:R-:W-:-:S07]  /*3880*/  MOV R5, R9 ;  /* 0x0000000900057202 */ /* 0x000fce0000000f00 */
[----:B------:R-:W-:-:S07]  /*3890*/  LEPC R20, `(.L_x_53) ;  /* 0x000000001014794e */ /* 0x000fce0000000000 */
[----:B0123--:R-:W-:Y:S05]  /*38a0*/  CALL.ABS.NOINC R6 ;  /* 0x0000000006007343 */ /* 0x00ffea0003c00000 */
.L_x_53:
        /* <DEDUP_REMOVED lines=8> */
.L_x_54:
[----:B------:R2:W-:Y:S02]  /*3930*/  STG.E desc[UR38][R16.64+0x400], RZ ;  /* 0x000400ff10007986 */ /* 0x0005e4000c101926 */
.L_x_52:
[----:B------:R-:W-:Y:S05]  /*3940*/  BSYNC.RECONVERGENT B6 ;  /* 0x0000000000067941 */ /* 0x000fea0003800200 */
.L_x_51:
        /* <DEDUP_REMOVED lines=8> */
[----:B------:R3:W4:Y:S01]  /*39d0*/  LDC.64 R6, c[0x4][R18] ;  /* 0x0100000012067b82 */ /* 0x0007220000000a00 */
[----:B------:R-:W-:Y:S02]  /*39e0*/  MOV R8, UR36 ;  /* 0x0000002400087c02 */ /* 0x000fe40008000f00 */
[----:B------:R-:W-:-:S07]  /*39f0*/  MOV R5, R9 ;  /* 0x0000000900057202 */ /* 0x000fce0000000f00 */
[----:B------:R-:W-:-:S07]  /*3a00*/  LEPC R20, `(.L_x_57) ;  /* 0x000000001014794e */ /* 0x000fce0000000000 */
[----:B01234-:R-:W-:Y:S05]  /*3a10*/  CALL.ABS.NOINC R6 ;  /* 0x0000000006007343 */ /* 0x01ffea0003c00000 */
.L_x_57:
[----:B------:R0:W1:Y:S01]  /*3a20*/  LDC.64 R6, c[0x4][R18] ;  /* 0x0100000012067b82 */ /* 0x0000620000000a00 */
[----:B------:R-:W-:Y:S01]  /*3a30*/  MOV R9, UR37 ;  /* 0x0000002500097c02 */ /* 0x000fe20008000f00 */
[----:B------:R-:W-:Y:S01]  /*3a40*/  IMAD.U32 R5, RZ, RZ, UR37 ;  /* 0x00000025ff057e24 */ /* 0x000fe2000f8e00ff */
[----:B------:R-:W-:Y:S02]  /*3a50*/  MOV R4, UR36 ;  /* 0x0000002400047c02 */ /* 0x000fe40008000f00 */
[----:B------:R-:W-:Y:S01]  /*3a60*/  MOV R8, UR36 ;  /* 0x0000002400087c02 */ /* 0x000fe20008000f00 */
[----:B------:R-:W-:-:S07]  /*3a70*/  IMAD.MOV.U32 R5, RZ, RZ, R9 ;  /* 0x000000ffff057224 */ /* 0x000fce00078e0009 */
[----:B------:R-:W-:-:S07]  /*3a80*/  LEPC R20, `(.L_x_58) ;  /* 0x000000001014794e */ /* 0x000fce0000000000 */
[----:B01----:R-:W-:Y:S05]  /*3a90*/  CALL.ABS.NOINC R6 ;  /* 0x0000000006007343 */ /* 0x003fea0003c00000 */
.L_x_58:
[----:B------:R3:W-:Y:S02]  /*3aa0*/  STG.E desc[UR38][R16.64+0x600], RZ ;  /* 0x000600ff10007986 */ /* 0x0007e4000c101926 */
.L_x_56:
[----:B------:R-:W-:Y:S05]  /*3ab0*/  BSYNC.RECONVERGENT B6 ;  /* 0x0000000000067941 */ /* 0x000fea0003800200 */
.L_x_55:
[----:B------:R-:W-:-:S04]  /*3ac0*/  IADD3 R22, PT, PT, R22, 0x4, RZ ;  /* 0x0000000416167810 */ /* 0x000fc80007ffe0ff */
[----:B------:R-:W-:-:S13]  /*3ad0*/  ISETP.NE.AND P0, PT, R22, R19, PT ;  /* 0x000000131600720c */ /* 0x000fda0003f05270 */
[----:B------:R-:W-:Y:S05]  /*3ae0*/  @P0 BRA `(.L_x_59) ;  /* 0xfffffff8007c0947 */ /* 0x000fea000383ffff */
[----:B------:R-:W-:Y:S05]  /*3af0*/  BSYNC.RECONVERGENT B7 ;  /* 0x0000000000077941 */ /* 0x000fea0003800200 */
.L_x_42:
[----:B------:R-:W-:-:S13]  /*3b00*/  ISETP.NE.AND P0, PT, RZ, UR42, PT ;  /* 0x0000002aff007c0c */ /* 0x000fda000bf05270 */
[----:B------:R-:W-:Y:S05]  /*3b10*/  @!P0 EXIT ;  /* 0x000000000000894d */ /* 0x000fea0003800000 */
[----:B------:R-:W-:-:S07]  /*3b20*/  HFMA2 R23, -RZ, RZ, 0, 0 ;  /* 0x00000000ff177431 */ /* 0x000fce00000001ff */
.L_x_64:
[----:B-1----:R-:W-:Y:S01]  /*3b30*/  LEA R18, R19, R2, 0x7 ;  /* 0x0000000213127211 */ /* 0x002fe200078e38ff */
[----:B------:R-:W-:Y:S01]  /*3b40*/  VIADD R23, R23, 0x1 ;  /* 0x0000000117177836 */ /* 0x000fe20000000000 */
[----:B------:R-:W-:Y:S02]  /*3b50*/  BSSY.RECONVERGENT B6, `(.L_x_60) ;  /* 0x0000019000067945 */ /* 0x000fe40003800200 */
[----:B------:R-:W-:Y:S02]  /*3b60*/  ISETP.GE.AND P0, PT, R18, UR43, PT ;  /* 0x0000002b12007c0c */ /* 0x000fe4000bf06270 */
[----:B------:R-:W-:-:S04]  /*3b70*/  ISETP.NE.AND P1, PT, R23, UR42, PT ;  /* 0x0000002a17007c0c */ /* 0x000fc8000bf25270 */
[----:B------:R-:W-:-:S07]  /*3b80*/  P2R R22, PR, RZ, 0x2 ;  /* 0x00000002ff167803 */ /* 0x000fce0000000000 */
[----:B------:R-:W-:Y:S05]  /*3b90*/  @P0 BRA `(.L_x_61) ;  /* 0x0000000000500947 */ /* 0x000fea0003800000 */
[----:B0-23--:R-:W-:Y:S01]  /*3ba0*/  MOV R16, 0x0 ;  /* 0x0000000000107802 */ /* 0x00dfe20000000f00 */
[----:B------:R-:W-:Y:S01]  /*3bb0*/  IMAD.U32 R5, RZ, RZ, UR37 ;  /* 0x00000025ff057e24 */ /* 0x000fe2000f8e00ff */
[----:B------:R-:W-:Y:S02]  /*3bc0*/  MOV R9, UR37 ;  /* 0x0000002500097c02 */ /* 0x000fe40008000f00 */
[----:B------:R0:W1:Y:S01]  /*3bd0*/  LDC.64 R6, c[0x4][R16] ;  /* 0x0100000010067b82 */ /* 0x0000620000000a00 */
[----:B------:R-:W-:Y:S02]  /*3be0*/  MOV R4, UR36 ;  /* 0x0000002400047c02 */ /* 0x000fe40008000f00 */
[----:B------:R-:W-:Y:S01]  /*3bf0*/  MOV R8, UR36 ;  /* 0x0000002400087c02 */ /* 0x000fe20008000f00 */
[----:B------:R-:W-:-:S07]  /*3c00*/  IMAD.MOV.U32 R5, RZ, RZ, R9 ;  /* 0x000000ffff057224 */ /* 0x000fce00078e0009 */
[----:B------:R-:W-:-:S07]  /*3c10*/  LEPC R20, `(.L_x_62) ;  /* 0x000000001014794e */ /* 0x000fce0000000000 */
[----:B01----:R-:W-:Y:S05]  /*3c20*/  CALL.ABS.NOINC R6 ;  /* 0x0000000006007343 */ /* 0x003fea0003c00000 */
.L_x_62:
[----:B------:R-:W0:Y:S01]  /*3c30*/  LDC.64 R16, c[0x4][R16] ;  /* 0x0100000010107b82 */ /* 0x000e220000000a00 */
[----:B------:R-:W-:Y:S01]  /*3c40*/  MOV R7, UR37 ;  /* 0x0000002500077c02 */ /* 0x000fe20008000f00 */
[----:B------:R-:W-:Y:S01]  /*3c50*/  IMAD.U32 R6, RZ, RZ, UR36 ;  /* 0x00000024ff067e24 */ /* 0x000fe2000f8e00ff */
[----:B------:R-:W-:Y:S02]  /*3c60*/  MOV R5, UR37 ;  /* 0x0000002500057c02 */ /* 0x000fe40008000f00 */
[----:B------:R-:W-:Y:S02]  /*3c70*/  MOV R4, UR36 ;  /* 0x0000002400047c02 */ /* 0x000fe40008000f00 */
[----:B------:R-:W-:-:S07]  /*3c80*/  MOV R5, R7 ;  /* 0x0000000700057202 */ /* 0x000fce0000000f00 */
[----:B------:R-:W-:-:S07]  /*3c90*/  LEPC R20, `(.L_x_63) ;  /* 0x000000001014794e */ /* 0x000fce0000000000 */
[----:B0-----:R-:W-:Y:S05]  /*3ca0*/  CALL.ABS.NOINC R16 ;  /* 0x0000000010007343 */ /* 0x001fea0003c00000 */
.L_x_63:
[----:B------:R-:W-:-:S04]  /*3cb0*/  IMAD.MOV.U32 R5, RZ, RZ, 0x4 ;  /* 0x00000004ff057424 */ /* 0x000fc800078e00ff */
[----:B------:R-:W-:-:S05]  /*3cc0*/  IMAD.WIDE R4, R18, R5, UR40 ;  /* 0x0000002812047e25 */ /* 0x000fca000f8e0205 */
[----:B------:R1:W-:Y:S02]  /*3cd0*/  STG.E desc[UR38][R4.64], RZ ;  /* 0x000000ff04007986 */ /* 0x0003e4000c101926 */
.L_x_61:
[----:B------:R-:W-:Y:S05]  /*3ce0*/  BSYNC.RECONVERGENT B6 ;  /* 0x0000000000067941 */ /* 0x000fea0003800200 */
.L_x_60:
[----:B------:R-:W-:Y:S02]  /*3cf0*/  ISETP.NE.AND P0, PT, R22, RZ, PT ;  /* 0x000000ff1600720c */ /* 0x000fe40003f05270 */
[----:B------:R-:W-:-:S11]  /*3d00*/  IADD3 R19, PT, PT, R19, 0x1, RZ ;  /* 0x0000000113137810 */ /* 0x000fd60007ffe0ff */
[----:B------:R-:W-:Y:S05]  /*3d10*/  @P0 BRA `(.L_x_64) ;  /* 0xfffffffc00840947 */ /* 0x000fea000383ffff */
[----:B------:R-:W-:Y:S05]  /*3d20*/  EXIT ;  /* 0x000000000000794d */ /* 0x000fea0003800000 */
.L_x_0:
        /* <DEDUP_REMOVED lines=13> */
[----:B------:R-:W-:Y:S01]  /*3e00*/  ULOP3.LUT UR49, UR43, 0x7ffffff0, URZ, 0xc0, !UPT ;  /* 0x7ffffff02b317892 */ /* 0x000fe2000f8ec0ff */
[----:B------:R-:W0:Y:S01]  /*3e10*/  LDCU UR47, c[0x0][0x3a0] ;  /* 0x00007400ff2f77ac */ /* 0x000e220008000800 */
[----:B------:R-:W-:-:S02]  /*3e20*/  UIADD3 UR43, UPT, UPT, UR43, -0x1, URZ ;  /* 0xffffffff2b2b7890 */ /* 0x000fc4000fffe0ff */
[----:B------:R-:W-:Y:S02]  /*3e30*/  UIADD3 UR50, UPT, UPT, UR44, -0x1, URZ ;  /* 0xffffffff2c327890 */ /* 0x000fe4000fffe0ff */
[----:B------:R-:W-:-:S12]  /*3e40*/  UIADD3 UR51, UPT, UPT, UR46, -0x1, URZ ;  /* 0xffffffff2e337890 */ /* 0x000fd8000fffe0ff */
.L_x_103:
[----:B-12-4-:R-:W-:Y:S01]  /*3e50*/  MOV R6, 0x0 ;  /* 0x0000000000067802 */ /* 0x016fe20000000f00 */
[----:B------:R-:W2:Y:S01]  /*3e60*/  LDCU UR4, c[0x0][0x3a0] ;  /* 0x00007400ff0477ac */ /* 0x000ea20008000800 */
[----:B------:R-:W-:Y:S01]  /*3e70*/  IMAD.U32 R16, RZ, RZ, UR43 ;  /* 0x0000002bff107e24 */ /* 0x000fe2000f8e00ff */
[----:B-1----:R-:W-:Y:S01]  /*3e80*/  LEA R0, R25, R2, 0x7 ;  /* 0x0000000219007211 */ /* 0x002fe200078e38ff */
[----:B------:R-:W-:Y:S01]  /*3e90*/  IMAD.U32 R5, RZ, RZ, UR37 ;  /* 0x00000025ff057e24 */ /* 0x000fe2000f8e00ff */
[----:B------:R-:W-:Y:S01]  /*3ea0*/  MOV R9, UR37 ;  /* 0x0000002500097c02 */ /* 0x000fe20008000f00 */
[----:B------:R-:W1:Y:S01]  /*3eb0*/  LDC.64 R6, c[0x4][R6] ;  /* 0x0100000006067b82 */ /* 0x000e620000000a00 */
[----:B------:R-:W-:Y:S01]  /*3ec0*/  ISETP.GE.U32.AND P0, PT, R16, 0x7, PT ;  /* 0x000000071000780c */ /* 0x000fe20003f06070 */
[----:B------:R-:W-:Y:S01]  /*3ed0*/  VIADD R0, R0, UR42 ;  /* 0x0000002a00007c36 */ /* 0x000fe20008000000 */
[----:B------:R-:W-:Y:S02]  /*3ee0*/  MOV R4, UR36 ;  /* 0x0000002400047c02 */ /* 0x000fe40008000f00 */
[----:B------:R-:W-:-:S02]  /*3ef0*/  MOV R8, UR36 ;  /* 0x0000002400087c02 */ /* 0x000fc40008000f00 */
[----:B------:R-:W-:Y:S02]  /*3f00*/  P2R R3, PR, RZ, 0x1 ;  /* 0x00000001ff037803 */ /* 0x000fe40000000000 */
[----:B------:R-:W-:Y:S01]  /*3f10*/  MOV R5, R9 ;  /* 0x0000000900057202 */ /* 0x000fe20000000f00 */
[----:B--23--:R-:W-:-:S07]  /*3f20*/  IMAD R18, R0, UR4, RZ ;  /* 0x0000000400127c24 */ /* 0x00cfce000f8e02ff */
[----:B------:R-:W-:-:S07]  /*3f30*/  LEPC R20, `(.L_x_66) ;  /* 0x000000001014794e */ /* 0x000fce0000000000 */
[----:B01----:R-:W-:Y:S05]  /*3f40*/  CALL.ABS.NOINC R6 ;  /* 0x0000000006007343 */ /* 0x003fea0003c00000 */
.L_x_66:
[----:B------:R-:W0:Y:S01]  /*3f50*/  LDC.64 R8, c[0x0][0x390] ;  /* 0x0000e400ff087b82 */ /* 0x000e220000000a00 */
[----:B------:R-:W-:Y:S01]  /*3f60*/  ISETP.GE.U32.AND P6, PT, R16, 0x7, PT ;  /* 0x000000071000780c */ /* 0x000fe20003fc6070 */
[----:B------:R-:W-:Y:S01]  /*3f70*/  IMAD.MOV.U32 R3, RZ, RZ, RZ ;  /* 0x000000ffff037224 */ /* 0x000fe200078e00ff */
[----:B------:R-:W-:Y:S02]  /*3f80*/  IADD3 R7, PT, PT, R18, UR43, RZ ;  /* 0x0000002b12077c10 */ /* 0x000fe4000fffe0ff */
[----:B------:R-:W-:Y:S02]  /*3f90*/  CS2R R22, SRZ ;  /* 0x0000000000167805 */ /* 0x000fe4000001ff00 */
[----:B------:R-:W-:Y:S02]  /*3fa0*/  MOV R16, R4 ;  /* 0x0000000400107202 */ /* 0x000fe40000000f00 */
[----:B------:R-:W-:Y:S01]  /*3fb0*/  MOV R17, R5 ;  /* 0x0000000500117202 */ /* 0x000fe20000000f00 */
[----:B0-----:R-:W-:-:S04]  /*3fc0*/  IMAD.WIDE R6, R7, 0x4, R8 ;  /* 0x0000000407067825 */ /* 0x001fc800078e0208 */
[----:B------:R-:W-:Y:S01]  /*3fd0*/  IMAD.WIDE R18, R18, 0x4, R8 ;  /* 0x0000000412127825 */ /* 0x000fe200078e0208 */
[----:B------:R-:W-:Y:S06]  /*3fe0*/  @!P6 BRA `(.L_x_67) ;  /* 0x000000040088e947 */ /* 0x000fec0003800000 */
[----:B------:R-:W-:Y:S01]  /*3ff0*/  BSSY.RECONVERGENT B0, `(.L_x_68) ;  /* 0x0000060000007945 */ /* 0x000fe20003800200 */
[----:B------:R-:W-:Y:S01]  /*4000*/  IMAD.MOV.U32 R3, RZ, RZ, RZ ;  /* 0x000000ffff037224 */ /* 0x000fe200078e00ff */
[----:B------:R-:W-:-:S07]  /*4010*/  CS2R R22, SRZ ;  /* 0x0000000000167805 */ /* 0x000fce000001ff00 */
.L_x_69:
[C---:B------:R-:W-:Y:S01]  /*4020*/  ISETP.NE.AND P0, PT, R3.reuse, UR43, PT ;  /* 0x0000002b03007c0c */ /* 0x040fe2000bf05270 */
[----:B------:R-:W-:Y:S01]  /*4030*/  IMAD.WIDE R10, R3, 0x4, R18 ;  /* 0x00000004030a7825 */ /* 0x000fe200078e0212 */
[----:B------:R-:W0:Y:S11]  /*4040*/  LDC.64 R8, c[0x0][0x398] ;  /* 0x0000e600ff087b82 */ /* 0x000e360000000a00 */
[----:B------:R-:W2:Y:S04]  /*4050*/  @P0 LDG.E R15, desc[UR38][R10.64] ;  /* 0x000000260a0f0981 */ /* 0x000ea8000c1e1900 */
[----:B------:R-:W2:Y:S01]  /*4060*/  @P0 LDG.E R0, desc[UR38][R10.64+0x4] ;  /* 0x000004260a000981 */ /* 0x000ea2000c1e1900 */
[----:B------:R-:W-:-:S03]  /*4070*/  UIADD3 UR4, UPT, UPT, UR47, -0x2, URZ ;  /* 0xfffffffe2f047890 */ /* 0x000fc6000fffe0ff */
[----:B------:R-:W2:Y:S04]  /*4080*/  @!P0 LDG.E R15, desc[UR38][R6.64] ;  /* 0x00000026060f8981 */ /* 0x000ea8000c1e1900 */
[----:B------:R-:W2:Y:S01]  /*4090*/  @!P0 LDG.E R0, desc[UR38][R18.64] ;  /* 0x0000002612008981 */ /* 0x000ea2000c1e1900 */
[C---:B------:R-:W-:Y:S01]  /*40a0*/  ISETP.NE.AND P0, PT, R3.reuse, UR4, PT ;  /* 0x0000000403007c0c */ /* 0x040fe2000bf05270 */
[----:B------:R-:W-:-:S04]  /*40b0*/  IMAD.WIDE.U32 R4, R3, 0x4, R16 ;  /* 0x0000000403047825 */ /* 0x000fc800078e0010 */
[----:B--2---:R-:W-:-:S04]  /*40c0*/  IMAD R27, R15, UR47, R0 ;  /* 0x0000002f0f1b7c24 */ /* 0x004fc8000f8e0200 */
[----:B0-----:R-:W-:-:S06]  /*40d0*/  IMAD.WIDE R26, R27, 0x8, R8 ;  /* 0x000000081b1a7825 */ /* 0x001fcc00078e0208 */
        /* <DEDUP_REMOVED lines=82> */
.L_x_68:
[----:B------:R-:W-:-:S07]  /*4600*/  MOV R3, UR48 ;  /* 0x0000003000037c02 */ /* 0x000fce0008000f00 */
.L_x_67:
        /* <DEDUP_REMOVED lines=49> */
[----:B------:R-:W-:Y:S02]  /*4920*/  VIADD R3, R3, 0x4 ;  /* 0x0000000403037836 */ /* 0x000fe40000000000 */
[----:B------:R0:W-:Y:S05]  /*4930*/  ST.E desc[UR38][R4.64+0xc], R27 ;  /* 0x00000c1b04007985 */ /* 0x0001ea000c101926 */
[----:B----4-:R-:W-:-:S08]  /*4940*/  DADD R8, R10, R8 ;  /* 0x000000000a087229 */ /* 0x010fd00000000008 */
[----:B0-2---:R-:W-:-:S11]  /*4950*/  DADD R22, R8, R14 ;  /* 0x0000000008167229 */ /* 0x005fd6000000000e */
.L_x_71:
        /* <DEDUP_REMOVED lines=30> */
[----:B------:R-:W-:Y:S02]  /*4b40*/  IADD3 R3, PT, PT, R3, 0x2, RZ ;  /* 0x0000000203037810 */ /* 0x000fe40007ffe0ff */
[----:B------:R0:W-:Y:S05]  /*4b50*/  ST.E desc[UR38][R4.64+0x4], R27 ;  /* 0x0000041b04007985 */ /* 0x0001ea000c101926 */
[----:B0--3--:R-:W-:-:S11]  /*4b60*/  DADD R22, R10, R8 ;  /* 0x000000000a167229 */ /* 0x009fd60000000008 */
.L_x_72:
        /* <DEDUP_REMOVED lines=14> */
.L_x_70:
[----:B------:R-:W-:Y:S01]  /*4c50*/  MOV R6, 0x0 ;  /* 0x0000000000067802 */ /* 0x000fe20000000f00 */
[----:B------:R-:W-:Y:S01]  /*4c60*/  IMAD.U32 R9, RZ, RZ, UR37 ;  /* 0x00000025ff097e24 */ /* 0x000fe2000f8e00ff */
[----:B------:R-:W-:Y:S01]  /*4c70*/  MOV R24, UR43 ;  /* 0x0000002b00187c02 */ /* 0x000fe20008000f00 */
[----:B------:R-:W-:Y:S01]  /*4c80*/  IMAD.U32 R4, RZ, RZ, UR36 ;  /* 0x00000024ff047e24 */ /* 0x000fe2000f8e00ff */
[----:B------:R-:W-:Y:S02]  /*4c90*/  MOV R5, UR37 ;  /* 0x0000002500057c02 */ /* 0x000fe40008000f00 */
[----:B------:R-:W0:Y:S01]  /*4ca0*/  LDC.64 R6, c[0x4][R6] ;  /* 0x0100000006067b82 */ /* 0x000e220000000a00 */
[----:B------:R-:W-:Y:S02]  /*4cb0*/  ISETP.GE.U32.AND P0, PT, R24, 0xf, PT ;  /* 0x0000000f1800780c */ /* 0x000fe40003f06070 */
[----:B------:R-:W-:Y:S02]  /*4cc0*/  MOV R8, UR36 ;  /* 0x0000002400087c02 */ /* 0x000fe40008000f00 */
[----:B------:R-:W-:-:S02]  /*4cd0*/  P2R R0, PR, RZ, 0x1 ;  /* 0x00000001ff007803 */ /* 0x000fc40000000000 */
[----:B------:R-:W-:-:S07]  /*4ce0*/  MOV R5, R9 ;  /* 0x0000000900057202 */ /* 0x000fce0000000f00 */
[----:B------:R-:W-:-:S07]  /*4cf0*/  LEPC R20, `(.L_x_73) ;  /* 0x000000001014794e */ /* 0x000fce0000000000 */
[----:B0-----:R-:W-:Y:S05]  /*4d00*/  CALL.ABS.NOINC R6 ;  /* 0x0000000006007343 */ /* 0x001fea0003c00000 */
.L_x_73:
[----:B------:R-:W-:Y:S02]  /*4d10*/  ISETP.GE.U32.AND P6, PT, R24, 0xf, PT ;  /* 0x0000000f1800780c */ /* 0x000fe40003fc6070 */
[----:B------:R-:W-:-:S11]  /*4d20*/  MOV R3, RZ ;  /* 0x000000ff00037202 */ /* 0x000fd60000000f00 */
[----:B------:R-:W-:Y:S05]  /*4d30*/  @!P6 BRA `(.L_x_74) ;  /* 0x0000000000a4e947 */ /* 0x000fea0003800000 */
[----:B------:R-:W-:Y:S01]  /*4d40*/  BSSY.RECONVERGENT B0, `(.L_x_75) ;  /* 0x0000027000007945 */ /* 0x000fe20003800200 */
[----:B------:R-:W-:-:S07]  /*4d50*/  IMAD.MOV.U32 R3, RZ, RZ, RZ ;  /* 0x000000ffff037224 */ /* 0x000fce00078e00ff */
.L_x_76:
        /* <DEDUP_REMOVED lines=38> */
.L_x_75:
[----:B------:R-:W-:-:S07]  /*4fc0*/  MOV R3, UR49 ;  /* 0x0000003100037c02 */ /* 0x000fce0008000f00 */
.L_x_74:
[----:B------:R-:W-:-:S09]  /*4fd0*/  UISETP.NE.AND UP0, UPT, UR46, URZ, UPT ;  /* 0x000000ff2e00728c */ /* 0x000fd2000bf05270 */
[----:B------:R-:W-:Y:S05]  /*4fe0*/  BRA.U !UP0, `(.L_x_77) ;  /* 0x0000000108c87547 */ /* 0x000fea000b800000 */
[----:B------:R-:W-:Y:S02]  /*4ff0*/  UISETP.GE.U32.AND UP0, UPT, UR51, 0x7, UPT ;  /* 0x000000073300788c */ /* 0x000fe4000bf06070 */
[----:B------:R-:W-:-:S07]  /*5000*/  UISETP.NE.AND UP1, UPT, UR44, URZ, UPT ;  /* 0x000000ff2c00728c */ /* 0x000fce000bf25270 */
        /* <DEDUP_REMOVED lines=18> */
[----:B------:R-:W-:-:S03]  /*5130*/  VIADD R3, R3, 0x8 ;  /* 0x0000000803037836 */ /* 0x000fc60000000000 */
[----:B---3--:R2:W-:Y:S04]  /*5140*/  ST.E desc[UR38][R6.64+0x1c], R13 ;  /* 0x00001c0d06007985 */ /* 0x0085e8000c101926 */
.L_x_78:
        /* <DEDUP_REMOVED lines=13> */
[----:B------:R-:W-:-:S03]  /*5220*/  IADD3 R3, PT, PT, R3, 0x4, RZ ;  /* 0x0000000403037810 */ /* 0x000fc60007ffe0ff */
[----:B--2---:R0:W-:Y:S04]  /*5230*/  ST.E desc[UR38][R8.64+0xc], R21 ;  /* 0x00000c1508007985 */ /* 0x0041e8000c101926 */
.L_x_79:
        /* <DEDUP_REMOVED lines=13> */
.L_x_77:
[----:B01-3--:R-:W-:Y:S01]  /*5310*/  MOV R9, UR43 ;  /* 0x0000002b00097c02 */ /* 0x00bfe20008000f00 */
[----:B------:R-:W-:Y:S04]  /*5320*/  BSSY.RECONVERGENT B1, `(.L_x_80) ;  /* 0x00001c0000017945 */ /* 0x000fe80003800200 */
[----:B------:R-:W-:-:S07]  /*5330*/  IMAD.WIDE.U32 R8, R9, 0x4, R16 ;  /* 0x0000000409087825 */ /* 0x000fce00078e0010 */
.L_x_102:
[----:B------:R-:W-:Y:S01]  /*5340*/  BSSY.RECONVERGENT B0, `(.L_x_81) ;  /* 0x00001bb000007945 */ /* 0x000fe20003800200 */
[----:B------:R-:W-:Y:S01]  /*5350*/  PRMT R0, RZ, 0x7610, R0 ;  /* 0x00007610ff007816 */ /* 0x000fe20000000000 */
[----:B01234-:R-:W-:-:S07]  /*5360*/  IMAD.MOV.U32 R3, RZ, RZ, RZ ;  /* 0x000000ffff037224 */ /* 0x01ffce00078e00ff */
.L_x_101:
[----:B------:R-:W-:-:S13]  /*5370*/  ISETP.NE.AND P0, PT, R3, UR43, PT ;  /* 0x0000002b03007c0c */ /* 0x000fda000bf05270 */
[----:B012-4-:R-:W-:-:S05]  /*5380*/  @P0 IMAD.WIDE.U32 R6, R3, 0x4, R16 ;  /* 0x0000000403060825 */ /* 0x017fca00078e0010 */
[----:B---3--:R-:W2:Y:S04]  /*5390*/  @P0 LD.E R13, desc[UR38][R6.64+0x4] ;  /* 0x00000426060d0980 */ /* 0x008ea8000c101900 */
[----:B------:R-:W3:Y:S04]  /*53a0*/  @P0 LD.E R11, desc[UR38][R6.64] ;  /* 0x00000026060b0980 */ /* 0x000ee8000c101900 */
        /* <DEDUP_REMOVED lines=12> */
[----:B------:R-:W-:Y:S02]  /*5470*/  MOV R7, RZ ;  /* 0x000000ff00077202 */ /* 0x000fe40000000f00 */
[----:B------:R-:W-:-:S07]  /*5480*/  CS2R R14, SRZ ;  /* 0x00000000000e7805 */ /* 0x000fce000001ff00 */
.L_x_84:
        /* <DEDUP_REMOVED lines=78> */
[----:B------:R-:W-:-:S05]  /*5970*/  VIADD R7, R7, 0x8 ;  /* 0x0000000807077836 */ /* 0x000fca0000000000 */
[----:B------:R-:W-:Y:S01]  /*5980*/  ISETP.NE.AND P0, PT, R7, UR48, PT ;  /* 0x0000003007007c0c */ /* 0x000fe2000bf05270 */
[----:B--2---:R-:W-:-:S08]  /*5990*/  DADD R14, R14, R26 ;  /* 0x000000000e0e7229 */ /* 0x004fd0000000001a */
[----:B---3--:R-:W-:-:S08]  /*59a0*/  DADD R14, R14, R10 ;  /* 0x000000000e0e7229 */ /* 0x008fd0000000000a */
[----:B----4-:R-:W-:Y:S01]  /*59b0*/  DADD R14, R14, R20 ;  /* 0x000000000e0e7229 */ /* 0x010fe20000000014 */
[----:B------:R-:W-:Y:S10]  /*59c0*/  @P0 BRA `(.L_x_84) ;  /* 0xfffffff800b00947 */ /* 0x000ff4000383ffff */
[----:B------:R-:W-:Y:S05]  /*59d0*/  BSYNC.RECONVERGENT B2 ;  /* 0x0000000000027941 */ /* 0x000fea0003800200 */
.L_x_83:
[----:B------:R-:W-:-:S07]  /*59e0*/  MOV R27, UR48 ;  /* 0x00000030001b7c02 */ /* 0x000fce0008000f00 */
.L_x_82:
        /* <DEDUP_REMOVED lines=48> */
.L_x_86:
        /* <DEDUP_REMOVED lines=29> */
.L_x_87:
        /* <DEDUP_REMOVED lines=12> */
.L_x_85:
[----:B------:R-:W-:Y:S01]  /*5f80*/  DSETP.GEU.AND P1, PT, R14, R22, PT ;  /* 0x000000160e00722a */ /* 0x000fe20003f2e000 */
[----:B------:R-:W-:-:S13]  /*5f90*/  BSSY.RECONVERGENT B2, `(.L_x_88) ;  /* 0x00000f1000027945 */ /* 0x000fda0003800200 */
[----:B------:R-:W-:Y:S05]  /*5fa0*/  @!P1 BRA `(.L_x_89) ;  /* 0x0000000400809947 */ /* 0x000fea0003800000 */
[----:B------:R-:W-:Y:S01]  /*5fb0*/  UISETP.GE.U32.AND UP0, UPT, UR43, 0xf, UPT ;  /* 0x0000000f2b00788c */ /* 0x000fe2000bf06070 */
[----:B0-----:R-:W-:-:S08]  /*5fc0*/  MOV R13, RZ ;  /* 0x000000ff000d7202 */ /* 0x001fd00000000f00 */
[----:B------:R-:W-:Y:S05]  /*5fd0*/  BRA.U !UP0, `(.L_x_90) ;  /* 0x0000000108a47547 */ /* 0x000fea000b800000 */
[----:B------:R-:W-:Y:S01]  /*5fe0*/  BSSY.RECONVERGENT B3, `(.L_x_91) ;  /* 0x0000027000037945 */ /* 0x000fe20003800200 */
[----:B------:R-:W-:-:S07]  /*5ff0*/  MOV R13, RZ ;  /* 0x000000ff000d7202 */ /* 0x000fce0000000f00 */
.L_x_92:
        /* <DEDUP_REMOVED lines=33> */
[----:B------:R-:W-:-:S05]  /*6210*/  VIADD R13, R13, 0x10 ;  /* 0x000000100d0d7836 */ /* 0x000fca0000000000 */
[----:B------:R-:W-:Y:S01]  /*6220*/  ISETP.NE.AND P1, PT, R13, UR49, PT ;  /* 0x000000310d007c0c */ /* 0x000fe2000bf25270 */
[----:B--2---:R4:W-:-:S12]  /*6230*/  ST.E desc[UR38][R6.64+0x3c], R29 ;  /* 0x00003c1d06007985 */ /* 0x0049d8000c101926 */
[----:B------:R-:W-:Y:S05]  /*6240*/  @P1 BRA `(.L_x_92) ;  /* 0xfffffffc006c1947 */ /* 0x000fea000383ffff */
[----:B------:R-:W-:Y:S05]  /*6250*/  BSYNC.RECONVERGENT B3 ;  /* 0x0000000000037941 */ /* 0x000fea0003800200 */
.L_x_91:
[----:B------:R-:W-:-:S07]  /*6260*/  MOV R13, UR49 ;  /* 0x00000031000d7c02 */ /* 0x000fce0008000f00 */
.L_x_90:
[----:B------:R-:W-:-:S09]  /*6270*/  UISETP.NE.AND UP0, UPT, UR46, URZ, UPT ;  /* 0x000000ff2e00728c */ /* 0x000fd2000bf05270 */
[----:B------:R-:W-:Y:S05]  /*6280*/  BRA.U !UP0, `(.L_x_93) ;  /* 0x0000000d08047547 */ /* 0x000fea000b800000 */
        /* <DEDUP_REMOVED lines=21> */
.L_x_94:
        /* <DEDUP_REMOVED lines=15> */
.L_x_95:
        /* <DEDUP_REMOVED lines=14> */
.L_x_89:
[----:B------:R-:W-:Y:S01]  /*65b0*/  UISETP.GE.U32.AND UP0, UPT, UR43, 0xf, UPT ;  /* 0x0000000f2b00788c */ /* 0x000fe2000bf06070 */
[----:B0-----:R-:W-:-:S08]  /*65c0*/  MOV R7, RZ ;  /* 0x000000ff00077202 */ /* 0x001fd00000000f00 */
[----:B------:R-:W-:Y:S05]  /*65d0*/  BRA.U !UP0, `(.L_x_96) ;  /* 0x0000000108e87547 */ /* 0x000fea000b800000 */
[----:B------:R-:W-:Y:S01]  /*65e0*/  HFMA2 R21, -RZ, RZ, 0, 0 ;  /* 0x00000000ff157431 */ /* 0x000fe200000001ff */
[----:B------:R-:W-:Y:S06]  /*65f0*/  BSSY.RECONVERGENT B3, `(.L_x_97) ;  /* 0x0000037000037945 */ /* 0x000fec0003800200 */
.L_x_98:
        /* <DEDUP_REMOVED lines=49> */
[----:B------:R-:W-:-:S05]  /*6910*/  VIADD R21, R21, 0x10 ;  /* 0x0000001015157836 */ /* 0x000fca0000000000 */
[----:B------:R-:W-:Y:S01]  /*6920*/  ISETP.NE.AND P1, PT, R21, UR49, PT ;  /* 0x0000003115007c0c */ /* 0x000fe2000bf25270 */
[----:B--2---:R1:W-:Y:S04]  /*6930*/  STG.E desc[UR38][R6.64+0x3c], R23 ;  /* 0x00003c1706007986 */ /* 0x0043e8000c101926 */
[----:B------:R1:W-:Y:S08]  /*6940*/  ST.E desc[UR38][R10.64+0x3c], R23 ;  /* 0x00003c170a007985 */ /* 0x0003f0000c101926 */
[----:B------:R-:W-:Y:S05]  /*6950*/  @P1 BRA `(.L_x_98) ;  /* 0xfffffffc00281947 */ /* 0x000fea000383ffff */
[----:B------:R-:W-:Y:S05]  /*6960*/  BSYNC.RECONVERGENT B3 ;  /* 0x0000000000037941 */ /* 0x000fea0003800200 */
.L_x_97:
[----:B-1----:R-:W-:-:S07]  /*6970*/  MOV R7, UR49 ;  /* 0x0000003100077c02 */ /* 0x002fce0008000f00 */
.L_x_96:
[----:B------:R-:W-:Y:S01]  /*6980*/  UISETP.NE.AND UP0, UPT, UR46, URZ, UPT ;  /* 0x000000ff2e00728c */ /* 0x000fe2000bf05270 */
[----:B------:R-:W-:Y:S01]  /*6990*/  MOV R0, 0x1 ;  /* 0x0000000100007802 */ /* 0x000fe20000000f00 */
[----:B------:R-:W-:Y:S01]  /*69a0*/  IMAD.MOV.U32 R22, RZ, RZ, R14 ;  /* 0x000000ffff167224 */ /* 0x000fe200078e000e */
[----:B------:R-:W-:-:S06]  /*69b0*/  MOV R23, R15 ;  /* 0x0000000f00177202 */ /* 0x000fcc0000000f00 */
[----:B------:R-:W-:Y:S05]  /*69c0*/  BRA.U !UP0, `(.L_x_93) ;  /* 0x0000000508347547 */ /* 0x000fea000b800000 */
        /* <DEDUP_REMOVED lines=27> */
[----:B------:R-:W-:-:S03]  /*6b80*/  IADD3 R7, PT, PT, R7, 0x8, RZ ;  /* 0x0000000807077810 */ /* 0x000fc60007ffe0ff */
[----:B--2---:R3:W-:Y:S04]  /*6b90*/  STG.E desc[UR38][R10.64+0x1c], R29 ;  /* 0x00001c1d0a007986 */ /* 0x0047e8000c101926 */
[----:B------:R3:W-:Y:S02]  /*6ba0*/  ST.E desc[UR38][R12.64+0x1c], R29 ;  /* 0x00001c1d0c007985 */ /* 0x0007e4000c101926 */
.L_x_99:
[----:B---3--:R-:W-:Y:S01]  /*6bb0*/  IMAD.MOV.U32 R22, RZ, RZ, R14 ;  /* 0x000000ffff167224 */ /* 0x008fe200078e000e */
[----:B------:R-:W-:Y:S01]  /*6bc0*/  MOV R23, R15 ;  /* 0x0000000f00177202 */ /* 0x000fe20000000f00 */
        /* <DEDUP_REMOVED lines=20> */
.L_x_100:
        /* <DEDUP_REMOVED lines=15> */
[----:B------:R-:W-:Y:S02]  /*6e00*/  MOV R22, R14 ;  /* 0x0000000e00167202 */ /* 0x000fe40000000f00 */
[----:B------:R-:W-:Y:S01]  /*6e10*/  MOV R23, R15 ;  /* 0x0000000f00177202 */ /* 0x000fe20000000f00 */
[----:B--2---:R0:W-:Y:S04]  /*6e20*/  STG.E desc[UR38][R10.64+0x4], R21 ;  /* 0x000004150a007986 */ /* 0x0041e8000c101926 */
[----:B------:R0:W-:Y:S01]  /*6e30*/  ST.E desc[UR38][R6.64+0x4], R21 ;  /* 0x0000041506007985 */ /* 0x0001e2000c101926 */
[----:B------:R-:W-:Y:S05]  /*6e40*/  BRA.U !UP0, `(.L_x_93) ;  /* 0x0000000108147547 */ /* 0x000fea000b800000 */
[----:B------:R-:W2:Y:S01]  /*6e50*/  LD.E R13, desc[UR38][R12.64+0x8] ;  /* 0x000008260c0d7980 */ /* 0x000ea2000c101900 */
[----:B------:R-:W-:Y:S01]  /*6e60*/  IMAD.MOV.U32 R22, RZ, RZ, R14 ;  /* 0x000000ffff167224 */ /* 0x000fe200078e000e */
[----:B------:R-:W-:Y:S02]  /*6e70*/  MOV R23, R15 ;  /* 0x0000000f00177202 */ /* 0x000fe40000000f00 */
[----:B--2---:R1:W-:Y:S04]  /*6e80*/  STG.E desc[UR38][R10.64+0x8], R13 ;  /* 0x0000080d0a007986 */ /* 0x0043e8000c101926 */
[----:B------:R1:W-:Y:S02]  /*6e90*/  ST.E desc[UR38][R6.64+0x8], R13 ;  /* 0x0000080d06007985 */ /* 0x0003e4000c101926 */
.L_x_93:
[----:B------:R-:W-:Y:S05]  /*6ea0*/  BSYNC.RECONVERGENT B2 ;  /* 0x0000000000027941 */ /* 0x000fea0003800200 */
.L_x_88:
[----:B------:R-:W5:Y:S01]  /*6eb0*/  LDCU UR4, c[0x0][0x3a0] ;  /* 0x00007400ff0477ac */ /* 0x000f620008000800 */
[----:B------:R-:W-:-:S04]  /*6ec0*/  IADD3 R3, PT, PT, R3, 0x1, RZ ;  /* 0x0000000103037810 */ /* 0x000fc80007ffe0ff */
[----:B-----5:R-:W-:-:S13]  /*6ed0*/  ISETP.NE.AND P0, PT, R3, UR4, PT ;  /* 0x0000000403007c0c */ /* 0x020fda000bf05270 */
[----:B------:R-:W-:Y:S05]  /*6ee0*/  @P0 BRA `(.L_x_101) ;  /* 0xffffffe400200947 */ /* 0x000fea000383ffff */
[----:B------:R-:W-:Y:S05]  /*6ef0*/  BSYNC.RECONVERGENT B0 ;  /* 0x0000000000007941 */ /* 0x000fea0003800200 */
.L_x_81:
[----:B------:R-:W-:-:S13]  /*6f00*/  LOP3.LUT P0, RZ, R0, 0xff, RZ, 0xc0, !PT ;  /* 0x000000ff00ff7812 */ /* 0x000fda000780c0ff */
[----:B------:R-:W-:Y:S05]  /*6f10*/  @P0 BRA `(.L_x_102) ;  /* 0xffffffe400080947 */ /* 0x000fea000383ffff */
[----:B------:R-:W-:Y:S05]  /*6f20*/  BSYNC.RECONVERGENT B1 ;  /* 0x0000000000017941 */ /* 0x000fea0003800200 */
.L_x_80:
[----:B------:R-:W5:Y:S01]  /*6f30*/  LDCU UR4, c[0x0][0x388] ;  /* 0x00007100ff0477ac */ /* 0x000f620008000800 */
[C---:B------:R-:W-:Y:S01]  /*6f40*/  IMAD R4, R25.reuse, 0x80, R2 ;  /* 0x0000008019047824 */ /* 0x040fe200078e0202 */
[----:B------:R-:W-:Y:S01]  /*6f50*/  IADD3 R25, PT, PT, R25, 0x1, RZ ;  /* 0x0000000119197810 */ /* 0x000fe20007ffe0ff */
[----:B------:R-:W0:Y:S01]  /*6f60*/  F2I.F64.TRUNC R23, R22 ;  /* 0x0000001600177311 */ /* 0x000e22000030d100 */
[----:B------:R-:W-:-:S05]  /*6f70*/  HFMA2 R5, -RZ, RZ, 0, 2.384185791015625e-07 ;  /* 0x00000004ff057431 */ /* 0x000fca00000001ff */
[----:B------:R-:W-:Y:S01]  /*6f80*/  IMAD.WIDE R4, R4, R5, UR40 ;  /* 0x0000002804047e25 */ /* 0x000fe2000f8e0205 */
[----:B-----5:R-:W-:-:S04]  /*6f90*/  ISETP.NE.AND P0, PT, R25, UR4, PT ;  /* 0x0000000419007c0c */ /* 0x020fc8000bf05270 */
[----:B0-----:R0:W-:Y:S09]  /*6fa0*/  STG.E desc[UR38][R4.64], R23 ;  /* 0x0000001704007986 */ /* 0x0011f2000c101926 */
[----:B0-----:R-:W-:Y:S05]  /*6fb0*/  @!P0 EXIT ;  /* 0x000000000000894d */ /* 0x001fea0003800000 */
[----:B------:R-:W-:Y:S05]  /*6fc0*/  BRA `(.L_x_103) ;  /* 0xffffffcc00a07947 */ /* 0x000fea000383ffff */
.L_x_65:
[----:B------:R-:W-:Y:S01]  /*6fd0*/  UISETP.GE.U32.AND UP0, UPT, UR7, 0x4, UPT ;  /* 0x000000040700788c */ /* 0x000fe2000bf06070 */
[----:B------:R-:W-:Y:S01]  /*6fe0*/  IMAD.MOV.U32 R19, RZ, RZ, RZ ;  /* 0x000000ffff137224 */ /* 0x000fe200078e00ff */
[----:B------:R-:W-:-:S07]  /*6ff0*/  ULOP3.LUT UR42, UR7, 0x3, URZ, 0xc0, !UPT ;  /* 0x00000003072a7892 */ /* 0x000fce000f8ec0ff */
[----:B------:R-:W-:Y:S05]  /*7000*/  BRA.U !UP0, `(.L_x_104) ;  /* 0x0000000508407547 */ /* 0x000fea000b800000 */
[----:B------:R-:W-:Y:S01]  /*7010*/  ULOP3.LUT UR7, UR7, 0x7ffffffc, URZ, 0xc0, !UPT ;  /* 0x7ffffffc07077892 */ /* 0x000fe2000f8ec0ff */
[----:B------:R-:W-:Y:S01]  /*7020*/  BSSY.RECONVERGENT B6, `(.L_x_104) ;  /* 0x000004e000067945 */ /* 0x000fe20003800200 */
[----:B------:R-:W-:-:S04]  /*7030*/  MOV R22, RZ ;  /* 0x000000ff00167202 */ /* 0x000fc80000000f00 */
[----:B------:R-:W-:-:S07]  /*7040*/  MOV R19, UR7 ;  /* 0x0000000700137c02 */ /* 0x000fce0008000f00 */
.L_x_113:
[----:B------:R-:W-:Y:S01]  /*7050*/  MOV R18, 0x0 ;  /* 0x0000000000127802 */ /* 0x000fe20000000f00 */
[----:B------:R-:W-:Y:S01]  /*7060*/  IMAD.U32 R9, RZ, RZ, UR37 ;  /* 0x00000025ff097e24 */ /* 0x000fe2000f8e00ff */
[----:B------:R-:W-:Y:S01]  /*7070*/  MOV R5, UR37 ;  /* 0x0000002500057c02 */ /* 0x000fe20008000f00 */
[----:B------:R-:W-:Y:S01]  /*7080*/  IMAD.U32 R4, RZ, RZ, UR36 ;  /* 0x00000024ff047e24 */ /* 0x000fe2000f8e00ff */
[----:B------:R0:W2:Y:S01]  /*7090*/  LDC.64 R6, c[0x4][R18] ;  /* 0x0100000012067b82 */ /* 0x0000a20000000a00 */
[----:B------:R-:W-:Y:S02]  /*70a0*/  MOV R8, UR36 ;  /* 0x0000002400087c02 */ /* 0x000fe40008000f00 */
[----:B------:R-:W-:Y:S02]  /*70b0*/  MOV R5, R9 ;  /* 0x0000000900057202 */ /* 0x000fe40000000f00 */
[----:B-1----:R-:W-:-:S07]  /*70c0*/  LEA R16, R22, R2, 0x7 ;  /* 0x0000000216107211 */ /* 0x002fce00078e38ff */
[----:B------:R-:W-:-:S07]  /*70d0*/  LEPC R20, `(.L_x_105) ;  /* 0x000000001014794e */ /* 0x000fce0000000000 */
[----:B0-2---:R-:W-:Y:S05]  /*70e0*/  CALL.ABS.NOINC R6 ;  /* 0x0000000006007343 */ /* 0x005fea0003c00000 */
.L_x_105:
        /* <DEDUP_REMOVED lines=8> */
.L_x_106:
[----:B------:R-:W-:Y:S01]  /*7170*/  HFMA2 R17, -RZ, RZ, 0, 2.384185791015625e-07 ;  /* 0x00000004ff117431 */ /* 0x000fe200000001ff */
[----:B------:R0:W1:Y:S01]  /*7180*/  LDC.64 R6, c[0x4][R18] ;  /* 0x0100000012067b82 */ /* 0x0000620000000a00 */
[----:B------:R-:W-:Y:S01]  /*7190*/  IMAD.U32 R9, RZ, RZ, UR37 ;  /* 0x00000025ff097e24 */ /* 0x000fe2000f8e00ff */
[----:B------:R-:W-:Y:S01]  /*71a0*/  MOV R5, UR37 ;  /* 0x0000002500057c02 */ /* 0x000fe20008000f00 */
[----:B------:R-:W-:Y:S01]  /*71b0*/  IMAD.U32 R4, RZ, RZ, UR36 ;  /* 0x00000024ff047e24 */ /* 0x000fe2000f8e00ff */
[----:B------:R-:W-:Y:S02]  /*71c0*/  MOV R8, UR36 ;  /* 0x0000002400087c02 */ /* 0x000fe40008000f00 */
[----:B------:R-:W-:Y:S01]  /*71d0*/  MOV R5, R9 ;  /* 0x0000000900057202 */ /* 0x000fe20000000f00 */
[----:B------:R-:W-:-:S05]  /*71e0*/  IMAD.WIDE R16, R16, R17, UR40 ;  /* 0x0000002810107e25 */ /* 0x000fca000f8e0211 */
[----:B------:R0:W-:Y:S02]  /*71f0*/  STG.E desc[UR38][R16.64], RZ ;  /* 0x000000ff10007986 */ /* 0x0001e4000c101926 */
[----:B------:R-:W-:-:S07]  /*7200*/  LEPC R20, `(.L_x_107) ;  /* 0x000000001014794e */ /* 0x000fce0000000000 */
[----:B01----:R-:W-:Y:S05]  /*7210*/  CALL.ABS.NOINC R6 ;  /* 0x0000000006007343 */ /* 0x003fea0003c00000 */
.L_x_107:
        /* <DEDUP_REMOVED lines=8> */
.L_x_108:
[----:B------:R0:W-:Y:S01]  /*72a0*/  STG.E desc[UR38][R16.64+0x200], RZ ;  /* 0x000200ff10007986 */ /* 0x0001e2000c101926 */
[----:B------:R0:W1:Y:S01]  /*72b0*/  LDC.64 R6, c[0x4][R18] ;  /* 0x0100000012067b82 */ /* 0x0000620000000a00 */
[----:B------:R-:W-:Y:S01]  /*72c0*/  MOV R9, UR37 ;  /* 0x0000002500097c02 */ /* 0x000fe20008000f00 */
[----:B------:R-:W-:Y:S01]  /*72d0*/  IMAD.U32 R8, RZ, RZ, UR36 ;  /* 0x00000024ff087e24 */ /* 0x000fe2000f8e00ff */
[----:B------:R-:W-:Y:S02]  /*72e0*/  MOV R5, UR37 ;  /* 0x0000002500057c02 */ /* 0x000fe40008000f00 */
[----:B------:R-:W-:Y:S02]  /*72f0*/  MOV R4, UR36 ;  /* 0x0000002400047c02 */ /* 0x000fe40008000f00 */
[----:B------:R-:W-:-:S07]  /*7300*/  MOV R5, R9 ;  /* 0x0000000900057202 */ /* 0x000fce0000000f00 */
[----:B------:R-:W-:-:S07]  /*7310*/  LEPC R20, `(.L_x_109) ;  /* 0x000000001014794e */ /* 0x000fce0000000000 */
[----:B01----:R-:W-:Y:S05]  /*7320*/  CALL.ABS.NOINC R6 ;  /* 0x0000000006007343 */ /* 0x003fea0003c00000 */
.L_x_109:
        /* <DEDUP_REMOVED lines=8> */
.L_x_110:
[----:B------:R0:W-:Y:S01]  /*73b0*/  STG.E desc[UR38][R16.64+0x400], RZ ;  /* 0x000400ff10007986 */ /* 0x0001e2000c101926 */
        /* <DEDUP_REMOVED lines=8> */
.L_x_111:
        /* <DEDUP_REMOVED lines=8> */
.L_x_112:
[----:B------:R0:W-:Y:S01]  /*74c0*/  STG.E desc[UR38][R16.64+0x600], RZ ;  /* 0x000600ff10007986 */ /* 0x0001e2000c101926 */
[----:B------:R-:W-:-:S05]  /*74d0*/  VIADD R22, R22, 0x4 ;  /* 0x0000000416167836 */ /* 0x000fca0000000000 */
[----:B------:R-:W-:-:S13]  /*74e0*/  ISETP.NE.AND P0, PT, R22, R19, PT ;  /* 0x000000131600720c */ /* 0x000fda0003f05270 */
[----:B0-----:R-:W-:Y:S05]  /*74f0*/  @P0 BRA `(.L_x_113) ;  /* 0xfffffff800d40947 */ /* 0x001fea000383ffff */
[----:B------:R-:W-:Y:S05]  /*7500*/  BSYNC.RECONVERGENT B6 ;  /* 0x0000000000067941 */ /* 0x000fea0003800200 */
.L_x_104:
[----:B------:R-:W-:-:S13]  /*7510*/  ISETP.NE.AND P0, PT, RZ, UR42, PT ;  /* 0x0000002aff007c0c */ /* 0x000fda000bf05270 */
[----:B------:R-:W-:Y:S05]  /*7520*/  @!P0 EXIT ;  /* 0x000000000000894d */ /* 0x000fea0003800000 */
[----:B------:R-:W-:-:S09]  /*7530*/  UISETP.NE.AND UP0, UPT, UR42, 0x1, UPT ;  /* 0x000000012a00788c */ /* 0x000fd2000bf05270 */
[----:B------:R-:W-:Y:S05]  /*7540*/  BRA.U !UP0, `(.L_x_114) ;  /* 0x00000001089c7547 */ /* 0x000fea000b800000 */
[----:B------:R-:W-:Y:S01]  /*7550*/  MOV R18, 0x0 ;  /* 0x0000000000127802 */ /* 0x000fe20000000f00 */
[----:B------:R-:W-:Y:S01]  /*7560*/  IMAD.U32 R8, RZ, RZ, UR36 ;  /* 0x00000024ff087e24 */ /* 0x000fe2000f8e00ff */
[----:B------:R-:W-:Y:S01]  /*7570*/  MOV R9, UR37 ;  /* 0x0000002500097c02 */ /* 0x000fe20008000f00 */
[----:B-1----:R-:W-:Y:S01]  /*7580*/  IMAD R16, R19, 0x80, R2 ;  /* 0x0000008013107824 */ /* 0x002fe200078e0202 */
[----:B------:R0:W1:Y:S01]  /*7590*/  LDC.64 R6, c[0x4][R18] ;  /* 0x0100000012067b82 */ /* 0x0000620000000a00 */
[----:B------:R-:W-:Y:S02]  /*75a0*/  MOV R5, UR37 ;  /* 0x0000002500057c02 */ /* 0x000fe40008000f00 */
[----:B------:R-:W-:Y:S02]  /*75b0*/  MOV R4, UR36 ;  /* 0x0000002400047c02 */ /* 0x000fe40008000f00 */
[----:B------:R-:W-:-:S07]  /*75c0*/  MOV R5, R9 ;  /* 0x0000000900057202 */ /* 0x000fce0000000f00 */
[----:B------:R-:W-:-:S07]  /*75d0*/  LEPC R20, `(.L_x_115) ;  /* 0x000000001014794e */ /* 0x000fce0000000000 */
[----:B01----:R-:W-:Y:S05]  /*75e0*/  CALL.ABS.NOINC R6 ;  /* 0x0000000006007343 */ /* 0x003fea0003c00000 */
.L_x_115:
        /* <DEDUP_REMOVED lines=8> */
.L_x_116:
[----:B------:R-:W-:Y:S01]  /*7670*/  IMAD.MOV.U32 R17, RZ, RZ, 0x4 ;  /* 0x00000004ff117424 */ /* 0x000fe200078e00ff */
[----:B------:R0:W1:Y:S01]  /*7680*/  LDC.64 R6, c[0x4][R18] ;  /* 0x0100000012067b82 */ /* 0x0000620000000a00 */
[----:B------:R-:W-:Y:S01]  /*7690*/  MOV R9, UR37 ;  /* 0x0000002500097c02 */ /* 0x000fe20008000f00 */
[----:B------:R-:W-:Y:S01]  /*76a0*/  IMAD.U32 R8, RZ, RZ, UR36 ;  /* 0x00000024ff087e24 */ /* 0x000fe2000f8e00ff */
[----:B------:R-:W-:Y:S01]  /*76b0*/  MOV R5, UR37 ;  /* 0x0000002500057c02 */ /* 0x000fe20008000f00 */
[----:B------:R-:W-:Y:S01]  /*76c0*/  IMAD.WIDE R16, R16, R17, UR40 ;  /* 0x0000002810107e25 */ /* 0x000fe2000f8e0211 */
[----:B------:R-:W-:Y:S02]  /*76d0*/  MOV R4, UR36 ;  /* 0x0000002400047c02 */ /* 0x000fe40008000f00 */
[----:B------:R-:W-:Y:S02]  /*76e0*/  MOV R5, R9 ;  /* 0x0000000900057202 */ /* 0x000fe40000000f00 */
[----:B------:R0:W-:Y:S05]  /*76f0*/  STG.E desc[UR38][R16.64], RZ ;  /* 0x000000ff10007986 */ /* 0x0001ea000c101926 */
[----:B------:R-:W-:-:S07]  /*7700*/  LEPC R20, `(.L_x_117) ;  /* 0x000000001014794e */ /* 0x000fce0000000000 */
[----:B01----:R-:W-:Y:S05]  /*7710*/  CALL.ABS.NOINC R6 ;  /* 0x0000000006007343 */ /* 0x003fea0003c00000 */
.L_x_117:
        /* <DEDUP_REMOVED lines=8> */
.L_x_118:
[----:B------:R0:W-:Y:S01]  /*77a0*/  STG.E desc[UR38][R16.64+0x200], RZ ;  /* 0x000200ff10007986 */ /* 0x0001e2000c101926 */
[----:B------:R-:W-:-:S07]  /*77b0*/  IADD3 R19, PT, PT, R19, 0x2, RZ ;  /* 0x0000000213137810 */ /* 0x000fce0007ffe0ff */
.L_x_114:
[----:B------:R-:W2:Y:S02]  /*77c0*/  LDC R0, c[0x0][0x388] ;  /* 0x0000e200ff007b82 */ /* 0x000ea40000000800 */
[----:B--2---:R-:W-:-:S04]  /*77d0*/  LOP3.LUT R0, R0, 0x1, RZ, 0xc0, !PT ;  /* 0x0000000100007812 */ /* 0x004fc800078ec0ff */
[----:B------:R-:W-:-:S13]  /*77e0*/  ISETP.NE.U32.AND P0, PT, R0, 0x1, PT ;  /* 0x000000010000780c */ /* 0x000fda0003f05070 */
[----:B------:R-:W-:Y:S05]  /*77f0*/  @P0 EXIT ;  /* 0x000000000000094d */ /* 0x000fea0003800000 */
[----:B0-----:R-:W-:Y:S01]  /*7800*/  MOV R16, 0x0 ;  /* 0x0000000000107802 */ /* 0x001fe20000000f00 */
[----:B------:R-:W-:Y:S01]  /*7810*/  IMAD.U32 R9, RZ, RZ, UR37 ;  /* 0x00000025ff097e24 */ /* 0x000fe2000f8e00ff */
[----:B------:R-:W-:Y:S01]  /*7820*/  MOV R5, UR37 ;  /* 0x0000002500057c02 */ /* 0x000fe20008000f00 */
[----:B------:R-:W-:Y:S01]  /*7830*/  IMAD.U32 R4, RZ, RZ, UR36 ;  /* 0x00000024ff047e24 */ /* 0x000fe2000f8e00ff */
[----:B------:R0:W2:Y:S01]  /*7840*/  LDC.64 R6, c[0x4][R16] ;  /* 0x0100000010067b82 */ /* 0x0000a20000000a00 */
[----:B------:R-:W-:Y:S02]  /*7850*/  MOV R8, UR36 ;  /* 0x0000002400087c02 */ /* 0x000fe40008000f00 */
[----:B-1----:R-:W-:Y:S02]  /*7860*/  LEA R2, R19, R2, 0x7 ;  /* 0x0000000213027211 */ /* 0x002fe400078e38ff */
[----:B------:R-:W-:-:S07]  /*7870*/  MOV R5, R9 ;  /* 0x0000000900057202 */ /* 0x000fce0000000f00 */
[----:B------:R-:W-:-:S07]  /*7880*/  LEPC R20, `(.L_x_119) ;  /* 0x000000001014794e */ /* 0x000fce0000000000 */
[----:B0-2---:R-:W-:Y:S05]  /*7890*/  CALL.ABS.NOINC R6 ;  /* 0x0000000006007343 */ /* 0x005fea0003c00000 */
.L_x_119:
[----:B------:R-:W0:Y:S01]  /*78a0*/  LDC.64 R16, c[0x4][R16] ;  /* 0x0100000010107b82 */ /* 0x000e220000000a00 */
[----:B------:R-:W-:Y:S01]  /*78b0*/  IMAD.U32 R7, RZ, RZ, UR37 ;  /* 0x00000025ff077e24 */ /* 0x000fe2000f8e00ff */
[----:B------:R-:W-:Y:S01]  /*78c0*/  MOV R5, UR37 ;  /* 0x0000002500057c02 */ /* 0x000fe20008000f00 */
[----:B------:R-:W-:Y:S01]  /*78d0*/  IMAD.U32 R4, RZ, RZ, UR36 ;  /* 0x00000024ff047e24 */ /* 0x000fe2000f8e00ff */
[----:B------:R-:W-:Y:S02]  /*78e0*/  MOV R6, UR36 ;  /* 0x0000002400067c02 */ /* 0x000fe40008000f00 */
[----:B------:R-:W-:-:S07]  /*78f0*/  MOV R5, R7 ;  /* 0x0000000700057202 */ /* 0x000fce0000000f00 */
[----:B------:R-:W-:-:S07]  /*7900*/  LEPC R20, `(.L_x_120) ;  /* 0x000000001014794e */ /* 0x000fce0000000000 */
[----:B0-----:R-:W-:Y:S05]  /*7910*/  CALL.ABS.NOINC R16 ;  /* 0x0000000010007343 */ /* 0x001fea0003c00000 */
.L_x_120:
[----:B------:R-:W-:-:S05]  /*7920*/  HFMA2 R3, -RZ, RZ, 0, 2.384185791015625e-07 ;  /* 0x00000004ff037431 */ /* 0x000fca00000001ff */
[----:B------:R-:W-:-:S05]  /*7930*/  IMAD.WIDE R2, R2, R3, UR40 ;  /* 0x0000002802027e25 */ /* 0x000fca000f8e0203 */
[----:B------:R-:W-:Y:S01]  /*7940*/  STG.E desc[UR38][R2.64], RZ ;  /* 0x000000ff02007986 */ /* 0x000fe2000c101926 */
[----:B------:R-:W-:Y:S05]  /*7950*/  EXIT ;  /* 0x000000000000794d */ /* 0x000fea0003800000 */
.L_x_121:
[----:B------:R-:W-:-:S00]  /*7960*/  BRA `(.L_x_121) ;  /* 0xfffffffc00fc7947 */ /* 0x000fc0000383ffff */
[----:B------:R-:W-:-:S00]  /*7970*/  NOP ;  /* 0x0000000000007918 */ /* 0x000fc00000000000 */
        /* <DEDUP_REMOVED lines=8> */
.L_x_247:


//--------------------- .text._ZN3cub18CUB_300001_SM_10006detail9transform16transform_kernelINS2_10policy_hubILb1EN4cuda3std3__45tupleIJN6thrust24THRUST_300001_SM_1000_NS17counting_iteratorIiNSA_11use_defaultESC_SC_EEEEEE10policy1000Ei5saxpyNSA_6detail15normal_iteratorINSA_10device_ptrIiEEEEJSD_EEEvT0_iT1_T2_DpNS2_10kernel_argIT3_EE --------------------------
	.section	.text._ZN3cub18CUB_300001_SM_10006detail9transform16transform_kernelINS2_10policy_hubILb1EN4cuda3std3__45tupleIJN6thrust24THRUST_300001_SM_1000_NS17counting_iteratorIiNSA_11use_defaultESC_SC_EEEEEE10policy1000Ei5saxpyNSA_6detail15normal_iteratorINSA_10device_ptrIiEEEEJSD_EEEvT0_iT1_T2_DpNS2_10kernel_argIT3_EE,"ax",@progbits
	.align	128
        .global         _ZN3cub18CUB_300001_SM_10006detail9transform16transform_kernelINS2_10policy_hubILb1EN4cuda3std3__45tupleIJN6thrust24THRUST_300001_SM_1000_NS17counting_iteratorIiNSA_11use_defaultESC_SC_EEEEEE10policy1000Ei5saxpyNSA_6detail15normal_iteratorINSA_10device_ptrIiEEEEJSD_EEEvT0_iT1_T2_DpNS2_10kernel_argIT3_EE
        .type           _ZN3cub18CUB_300001_SM_10006detail9transform16transform_kernelINS2_10policy_hubILb1EN4cuda3std3__45tupleIJN6thrust24THRUST_300001_SM_1000_NS17counting_iteratorIiNSA_11use_defaultESC_SC_EEEEEE10policy1000Ei5saxpyNSA_6detail15normal_iteratorINSA_10device_ptrIiEEEEJSD_EEEvT0_iT1_T2_DpNS2_10kernel_argIT3_EE,@function
        .size           _ZN3cub18CUB_300001_SM_10006detail9transform16transform_kernelINS2_10policy_hubILb1EN4cuda3std3__45tupleIJN6thrust24THRUST_300001_SM_1000_NS17counting_iteratorIiNSA_11use_defaultESC_SC_EEEEEE10policy1000Ei5saxpyNSA_6detail15normal_iteratorINSA_10device_ptrIiEEEEJSD_EEEvT0_iT1_T2_DpNS2_10kernel_argIT3_EE,(.L_x_248 - _ZN3cub18CUB_300001_SM_10006detail9transform16transform_kernelINS2_10policy_hubILb1EN4cuda3std3__45tupleIJN6thrust24THRUST_300001_SM_1000_NS17counting_iteratorIiNSA_11use_defaultESC_SC_EEEEEE10policy1000Ei5saxpyNSA_6detail15normal_iteratorINSA_10device_ptrIiEEEEJSD_EEEvT0_iT1_T2_DpNS2_10kernel_argIT3_EE)
        .other          _ZN3cub18CUB_300001_SM_10006detail9transform16transform_kernelINS2_10policy_hubILb1EN4cuda3std3__45tupleIJN6thrust24THRUST_300001_SM_1000_NS17counting_iteratorIiNSA_11use_defaultESC_SC_EEEEEE10policy1000Ei5saxpyNSA_6detail15normal_iteratorINSA_10device_ptrIiEEEEJSD_EEEvT0_iT1_T2_DpNS2_10kernel_argIT3_EE,@"STO_CUDA_ENTRY STV_DEFAULT"
_ZN3cub18CUB_300001_SM_10006detail9transform16transform_kernelINS2_10policy_hubILb1EN4cuda3std3__45tupleIJN6thrust24THRUST_300001_SM_1000_NS17counting_iteratorIiNSA_11use_defaultESC_SC_EEEEEE10policy1000Ei5saxpyNSA_6detail15normal_iteratorINSA_10device_ptrIiEEEEJSD_EEEvT0_iT1_T2_DpNS2_10kernel_argIT3_EE:
.text._ZN3cub18CUB_300001_SM_10006detail9transform16transform_kernelINS2_10policy_hubILb1EN4cuda3std3__45tupleIJN6thrust24THRUST_300001_SM_1000_NS17counting_iteratorIiNSA_11use_defaultESC_SC_EEEEEE10policy1000Ei5saxpyNSA_6detail15normal_iteratorINSA_10device_ptrIiEEEEJSD_EEEvT0_iT1_T2_DpNS2_10kernel_argIT3_EE:
[----:B------:R-:W0:Y:S08]  /*0000*/  LDC R1, c[0x0][0x37c] ;  /* 0x0000df00ff017b82 */ /* 0x000e300000000800 */
[----:B------:R-:W1:Y:S01]  /*0010*/  S2UR UR4, SR_CTAID.X ;  /* 0x00000000000479c3 */ /* 0x000e620000002500 */
[----:B------:R-:W2:Y:S01]  /*0020*/  LDCU.64 UR6, c[0x0][0x380] ;  /* 0x00007000ff0677ac */ /* 0x000ea20008000a00 */
[----:B------:R-:W3:Y:S01]  /*0030*/  LDCU UR42, c[0x0][0x3a8] ;  /* 0x00007500ff2a77ac */ /* 0x000ee20008000800 */
[----:B------:R-:W4:Y:S01]  /*0040*/  LDCU.64 UR40, c[0x0][0x3a0] ;  /* 0x00007400ff2877ac */ /* 0x000f220008000a00 */
[----:B------:R-:W0:Y:S01]  /*0050*/  LDCU.64 UR38, c[0x0][0x358] ;  /* 0x00006b00ff2677ac */ /* 0x000e220008000a00 */
[----:B--2---:R-:W-:-:S04]  /*0060*/  USHF.L.U32 UR8, UR7, 0x7, URZ ;  /* 0x0000000707087899 */ /* 0x004fc800080006ff */
[----:B-1----:R-:W-:-:S04]  /*0070*/  UIMAD UR4, UR8, UR4, URZ ;  /* 0x00000004080472a4 */ /* 0x002fc8000f8e02ff */
[----:B------:R-:W-:Y:S02]  /*0080*/  UIADD3 UR5, UPT, UPT, -UR4, UR6, URZ ;  /* 0x0000000604057290 */ /* 0x000fe4000fffe1ff */
[----:B---3--:R-:W-:Y:S02]  /*0090*/  UIADD3 UR42, UPT, UPT, UR4, UR42, URZ ;  /* 0x0000002a042a7290 */ /* 0x008fe4000fffe0ff */
[----:B------:R-:W-:Y:S02]  /*00a0*/  UISETP.LT.AND UP0, UPT, UR8, UR5, UPT ;  /* 0x000000050800728c */ /* 0x000fe4000bf01270 */
[----:B----4-:R-:W-:Y:S02]  /*00b0*/  UIMAD.WIDE UR40, UR4, 0x4, UR40 ;  /* 0x00000004042878a5 */ /* 0x010fe4000f8e0228 */
[----:B------:R-:W-:Y:S02]  /*00c0*/  USEL UR44, UR8, UR5, UP0 ;  /* 0x00000005082c7287 */ /* 0x000fe40008000000 */
[----:B------:R-:W-:-:S09]  /*00d0*/  UISETP.GT.AND UP0, UPT, UR8, UR5, UPT ;  /* 0x000000050800728c */ /* 0x000fd2000bf04270 */
[----:B0-----:R-:W-:Y:S05]  /*00e0*/  BRA.U UP0, `(.L_x_122) ;  /* 0x0000003d000c7547 */ /* 0x001fea000b800000 */
        /* <DEDUP_REMOVED lines=18> */
.L_x_161:
        /* <DEDUP_REMOVED lines=9> */
[----:B------:R-:W-:Y:S01]  /*02a0*/  MOV R5, UR37 ;  /* 0x0000002500057c02 */ /* 0x000fe20008000f00 */
[----:B------:R-:W-:Y:S01]  /*02b0*/  IMAD.U32 R8, RZ, RZ, UR36 ;  /* 0x00000024ff087e24 */ /* 0x000fe2000f8e00ff */
[----:B------:R-:W-:-:S02]  /*02c0*/  P2R R3, PR, RZ, 0x1 ;  /* 0x00000001ff037803 */ /* 0x000fc40000000000 */
[----:B------:R-:W-:Y:S01]  /*02d0*/  MOV R5, R9 ;  /* 0x0000000900057202 */ /* 0x000fe20000000f00 */
[----:B--23--:R-:W-:-:S07]  /*02e0*/  IMAD R17, R0, UR4, RZ ;  /* 0x0000000400117c24 */ /* 0x00cfce000f8e02ff */
[----:B------:R-:W-:-:S07]  /*02f0*/  LEPC R20, `(.L_x_124) ;  /* 0x000000001014794e */ /* 0x000fce0000000000 */
[----:B01----:R-:W-:Y:S05]  /*0300*/  CALL.ABS.NOINC R6 ;  /* 0x0000000006007343 */ /* 0x003fea0003c00000 */
.L_x_124:
[----:B------:R-:W0:Y:S01]  /*0310*/  LDC.64 R8, c[0x0][0x388] ;  /* 0x0000e200ff087b82 */ /* 0x000e220000000a00 */
[----:B------:R-:W-:Y:S01]  /*0320*/  ISETP.GE.U32.AND P6, PT, R16, 0x7, PT ;  /* 0x000000071000780c */ /* 0x000fe20003fc6070 */
[----:B------:R-:W-:Y:S01]  /*0330*/  VIADD R7, R17, UR43 ;  /* 0x0000002b11077c36 */ /* 0x000fe20008000000 */
[----:B------:R-:W-:Y:S02]  /*0340*/  MOV R3, RZ ;  /* 0x000000ff00037202 */ /* 0x000fe40000000f00 */
        /* <DEDUP_REMOVED lines=9> */
.L_x_127:
        /* <DEDUP_REMOVED lines=94> */
.L_x_126:
[----:B------:R-:W-:-:S07]  /*09c0*/  IMAD.U32 R3, RZ, RZ, UR48 ;  /* 0x00000030ff037e24 */ /* 0x000fce000f8e00ff */
.L_x_125:
        /* <DEDUP_REMOVED lines=53> */
.L_x_129:
        /* <DEDUP_REMOVED lines=33> */
.L_x_130:
        /* <DEDUP_REMOVED lines=14> */
.L_x_128:
        /* <DEDUP_REMOVED lines=12> */
.L_x_131:
[----:B------:R-:W-:Y:S02]  /*10d0*/  ISETP.GE.U32.AND P6, PT, R24, 0xf, PT ;  /* 0x0000000f1800780c */ /* 0x000fe40003fc6070 */
[----:B------:R-:W-:-:S11]  /*10e0*/  MOV R3, RZ ;  /* 0x000000ff00037202 */ /* 0x000fd60000000f00 */
[----:B------:R-:W-:Y:S05]  /*10f0*/  @!P6 BRA `(.L_x_132) ;  /* 0x0000000000a4e947 */ /* 0x000fea0003800000 */
[----:B------:R-:W-:Y:S01]  /*1100*/  BSSY.RECONVERGENT B0, `(.L_x_133) ;  /* 0x0000027000007945 */ /* 0x000fe20003800200 */
[----:B------:R-:W-:-:S07]  /*1110*/  IMAD.MOV.U32 R3, RZ, RZ, RZ ;  /* 0x000000ffff037224 */ /* 0x000fce00078e00ff */
.L_x_134:
        /* <DEDUP_REMOVED lines=38> */
.L_x_133:
[----:B------:R-:W-:-:S07]  /*1380*/  IMAD.U32 R3, RZ, RZ, UR49 ;  /* 0x00000031ff037e24 */ /* 0x000fce000f8e00ff */
.L_x_132:
        /* <DEDUP_REMOVED lines=24> */
.L_x_136:
        /* <DEDUP_REMOVED lines=15> */
.L_x_137:
        /* <DEDUP_REMOVED lines=13> */
.L_x_135:
[----:B01-3--:R-:W-:Y:S01]  /*16d0*/  MOV R9, UR43 ;  /* 0x0000002b00097c02 */ /* 0x00bfe20008000f00 */
[----:B------:R-:W-:Y:S04]  /*16e0*/  BSSY.RECONVERGENT B1, `(.L_x_138) ;  /* 0x00001c0000017945 */ /* 0x000fe80003800200 */
[----:B------:R-:W-:-:S07]  /*16f0*/  IMAD.WIDE.U32 R8, R9, 0x4, R18 ;  /* 0x0000000409087825 */ /* 0x000fce00078e0012 */
.L_x_160:
[----:B------:R-:W-:Y:S01]  /*1700*/  BSSY.RECONVERGENT B0, `(.L_x_139) ;  /* 0x00001bb000007945 */ /* 0x000fe20003800200 */
[----:B------:R-:W-:Y:S01]  /*1710*/  PRMT R0, RZ, 0x7610, R0 ;  /* 0x00007610ff007816 */ /* 0x000fe20000000000 */
[----:B01234-:R-:W-:-:S07]  /*1720*/  IMAD.MOV.U32 R3, RZ, RZ, RZ ;  /* 0x000000ffff037224 */ /* 0x01ffce00078e00ff */
.L_x_159:
        /* <DEDUP_REMOVED lines=18> */
.L_x_142:
        /* <DEDUP_REMOVED lines=85> */
.L_x_141:
[----:B------:R-:W-:-:S07]  /*1da0*/  IMAD.U32 R27, RZ, RZ, UR48 ;  /* 0x00000030ff1b7e24 */ /* 0x000fce000f8e00ff */
.L_x_140:
        /* <DEDUP_REMOVED lines=48> */
.L_x_144:
        /* <DEDUP_REMOVED lines=29> */
.L_x_145:
        /* <DEDUP_REMOVED lines=12> */
.L_x_143:
        /* <DEDUP_REMOVED lines=8> */
.L_x_150:
        /* <DEDUP_REMOVED lines=38> */
.L_x_149:
[----:B------:R-:W-:-:S07]  /*2620*/  IMAD.U32 R13, RZ, RZ, UR49 ;  /* 0x00000031ff0d7e24 */ /* 0x000fce000f8e00ff */
.L_x_148:
        /* <DEDUP_REMOVED lines=23> */
.L_x_152:
        /* <DEDUP_REMOVED lines=15> */
.L_x_153:
        /* <DEDUP_REMOVED lines=14> */
.L_x_147:
[----:B------:R-:W-:Y:S01]  /*2970*/  UISETP.GE.U32.AND UP0, UPT, UR43, 0xf, UPT ;  /* 0x0000000f2b00788c */ /* 0x000fe2000bf06070 */
[----:B0-----:R-:W-:-:S08]  /*2980*/  MOV R7, RZ ;  /* 0x000000ff00077202 */ /* 0x001fd00000000f00 */
[----:B------:R-:W-:Y:S05]  /*2990*/  BRA.U !UP0, `(.L_x_154) ;  /* 0x0000000108e87547 */ /* 0x000fea000b800000 */
[----:B------:R-:W-:Y:S01]  /*29a0*/  BSSY.RECONVERGENT B3, `(.L_x_155) ;  /* 0x0000038000037945 */ /* 0x000fe20003800200 */
[----:B------:R-:W-:-:S07]  /*29b0*/  IMAD.MOV.U32 R21, RZ, RZ, RZ ;  /* 0x000000ffff157224 */ /* 0x000fce00078e00ff */
.L_x_156:
        /* <DEDUP_REMOVED lines=55> */
.L_x_155:
[----:B-1----:R-:W-:-:S07]  /*2d30*/  IMAD.U32 R7, RZ, RZ, UR49 ;  /* 0x00000031ff077e24 */ /* 0x002fce000f8e00ff */
.L_x_154:
        /* <DEDUP_REMOVED lines=35> */
.L_x_157:
        /* <DEDUP_REMOVED lines=22> */
.L_x_158:
        /* <DEDUP_REMOVED lines=25> */
.L_x_151:
[----:B------:R-:W-:Y:S05]  /*3260*/  BSYNC.RECONVERGENT B2 ;  /* 0x0000000000027941 */ /* 0x000fea0003800200 */
.L_x_146:
[----:B------:R-:W5:Y:S01]  /*3270*/  LDCU UR4, c[0x0][0x398] ;  /* 0x00007300ff0477ac */ /* 0x000f620008000800 */
[----:B------:R-:W-:-:S05]  /*3280*/  VIADD R3, R3, 0x1 ;  /* 0x0000000103037836 */ /* 0x000fca0000000000 */
[----:B-----5:R-:W-:-:S13]  /*3290*/  ISETP.NE.AND P0, PT, R3, UR4, PT ;  /* 0x0000000403007c0c */ /* 0x020fda000bf05270 */
[----:B------:R-:W-:Y:S05]  /*32a0*/  @P0 BRA `(.L_x_159) ;  /* 0xffffffe400200947 */ /* 0x000fea000383ffff */
[----:B------:R-:W-:Y:S05]  /*32b0*/  BSYNC.RECONVERGENT B0 ;  /* 0x0000000000007941 */ /* 0x000fea0003800200 */
.L_x_139:
[----:B------:R-:W-:-:S13]  /*32c0*/  LOP3.LUT P0, RZ, R0, 0xff, RZ, 0xc0, !PT ;  /* 0x000000ff00ff7812 */ /* 0x000fda000780c0ff */
[----:B------:R-:W-:Y:S05]  /*32d0*/  @P0 BRA `(.L_x_160) ;  /* 0xffffffe400080947 */ /* 0x000fea000383ffff */
[----:B------:R-:W-:Y:S05]  /*32e0*/  BSYNC.RECONVERGENT B1 ;  /* 0x0000000000017941 */ /* 0x000fea0003800200 */
.L_x_138:
[----:B------:R-:W5:Y:S01]  /*32f0*/  LDCU UR4, c[0x0][0x384] ;  /* 0x00007080ff0477ac */ /* 0x000f620008000800 */
[C---:B------:R-:W-:Y:S01]  /*3300*/  LEA R4, R25.reuse, R2, 0x7 ;  /* 0x0000000219047211 */ /* 0x040fe200078e38ff */
[----:B------:R-:W0:Y:S01]  /*3310*/  F2I.F64.TRUNC R23, R22 ;  /* 0x0000001600177311 */ /* 0x000e22000030d100 */
[----:B------:R-:W-:Y:S01]  /*3320*/  IADD3 R25, PT, PT, R25, 0x1, RZ ;  /* 0x0000000119197810 */ /* 0x000fe20007ffe0ff */
[----:B------:R-:W-:-:S04]  /*3330*/  IMAD.MOV.U32 R5, RZ, RZ, 0x4 ;  /* 0x00000004ff057424 */ /* 0x000fc800078e00ff */
[----:B------:R-:W-:-:S05]  /*3340*/  IMAD.WIDE R4, R4, R5, UR40 ;  /* 0x0000002804047e25 */ /* 0x000fca000f8e0205 */
[----:B0-----:R0:W-:Y:S01]  /*3350*/  STG.E desc[UR38][R4.64], R23 ;  /* 0x0000001704007986 */ /* 0x0011e2000c101926 */
[----:B-----5:R-:W-:-:S13]  /*3360*/  ISETP.NE.AND P0, PT, R25, UR4, PT ;  /* 0x0000000419007c0c */ /* 0x020fda000bf05270 */
[----:B0-----:R-:W-:Y:S05]  /*3370*/  @!P0 EXIT ;  /* 0x000000000000894d */ /* 0x001fea0003800000 */
[----:B------:R-:W-:Y:S05]  /*3380*/  BRA `(.L_x_161) ;  /* 0xffffffcc00a07947 */ /* 0x000fea000383ffff */
.L_x_123:
        /* <DEDUP_REMOVED lines=8> */
.L_x_171:
[----:B------:R-:W-:Y:S01]  /*3410*/  MOV R18, 0x0 ;  /* 0x0000000000127802 */ /* 0x000fe20000000f00 */
[----:B------:R-:W-:Y:S01]  /*3420*/  IMAD.U32 R9, RZ, RZ, UR37 ;  /* 0x00000025ff097e24 */ /* 0x000fe2000f8e00ff */
[----:B------:R-:W-:Y:S01]  /*3430*/  MOV R4, UR36 ;  /* 0x0000002400047c02 */ /* 0x000fe20008000f00 */
[----:B------:R-:W-:Y:S01]  /*3440*/  IMAD.U32 R5, RZ, RZ, UR37 ;  /* 0x00000025ff057e24 */ /* 0x000fe2000f8e00ff */
[----:B------:R0:W2:Y:S01]  /*3450*/  LDC.64 R6, c[0x4][R18] ;  /* 0x0100000012067b82 */ /* 0x0000a20000000a00 */
[----:B------:R-:W-:Y:S01]  /*3460*/  MOV R8, UR36 ;  /* 0x0000002400087c02 */ /* 0x000fe20008000f00 */
[----:B-1----:R-:W-:Y:S01]  /*3470*/  IMAD R16, R22, 0x80, R2 ;  /* 0x0000008016107824 */ /* 0x002fe200078e0202 */
[----:B------:R-:W-:-:S07]  /*3480*/  MOV R5, R9 ;  /* 0x0000000900057202 */ /* 0x000fce0000000f00 */
[----:B------:R-:W-:-:S07]  /*3490*/  LEPC R20, `(.L_x_163) ;  /* 0x000000001014794e */ /* 0x000fce0000000000 */
[----:B0-2---:R-:W-:Y:S05]  /*34a0*/  CALL.ABS.NOINC R6 ;  /* 0x0000000006007343 */ /* 0x005fea0003c00000 */
.L_x_163:
        /* <DEDUP_REMOVED lines=8> */
.L_x_164:
[----:B------:R-:W-:Y:S01]  /*3530*/  IMAD.MOV.U32 R17, RZ, RZ, 0x4 ;  /* 0x00000004ff117424 */ /* 0x000fe200078e00ff */
[----:B------:R0:W1:Y:S01]  /*3540*/  LDC.64 R6, c[0x4][R18] ;  /* 0x0100000012067b82 */ /* 0x0000620000000a00 */
[----:B------:R-:W-:Y:S01]  /*3550*/  IMAD.U32 R9, RZ, RZ, UR37 ;  /* 0x00000025ff097e24 */ /* 0x000fe2000f8e00ff */
[----:B------:R-:W-:Y:S01]  /*3560*/  MOV R4, UR36 ;  /* 0x0000002400047c02 */ /* 0x000fe20008000f00 */
[----:B------:R-:W-:Y:S01]  /*3570*/  IMAD.WIDE R16, R16, R17, UR40 ;  /* 0x0000002810107e25 */ /* 0x000fe2000f8e0211 */
[----:B------:R-:W-:-:S03]  /*3580*/  MOV R8, UR36 ;  /* 0x0000002400087c02 */ /* 0x000fc60008000f00 */
[----:B------:R-:W-:Y:S01]  /*3590*/  IMAD.U32 R5, RZ, RZ, UR37 ;  /* 0x00000025ff057e24 */ /* 0x000fe2000f8e00ff */
[----:B------:R0:W-:Y:S01]  /*35a0*/  STG.E desc[UR38][R16.64], RZ ;  /* 0x000000ff10007986 */ /* 0x0001e2000c101926 */
[----:B------:R-:W-:-:S07]  /*35b0*/  MOV R5, R9 ;  /* 0x0000000900057202 */ /* 0x000fce0000000f00 */
[----:B------:R-:W-:-:S07]  /*35c0*/  LEPC R20, `(.L_x_165) ;  /* 0x000000001014794e */ /* 0x000fce0000000000 */
[----:B01----:R-:W-:Y:S05]  /*35d0*/  CALL.ABS.NOINC R6 ;  /* 0x0000000006007343 */ /* 0x003fea0003c00000 */
.L_x_165:
        /* <DEDUP_REMOVED lines=8> */
.L_x_166:
[----:B------:R0:W-:Y:S01]  /*3660*/  STG.E desc[UR38][R16.64+0x200], RZ ;  /* 0x000200ff10007986 */ /* 0x0001e2000c101926 */
        /* <DEDUP_REMOVED lines=8> */
.L_x_167:
[----:B------:R0:W1:Y:S01]  /*36f0*/  LDC.64 R6, c[0x4][R18] ;  /* 0x0100000012067b82 */ /* 0x0000620000000a00 */
[----:B------:R-:W-:Y:S01]  /*3700*/  MOV R9, UR37 ;  /* 0x0000002500097c02 */ /* 0x000fe20008000f00 */
[----:B------:R-:W-:Y:S01]  /*3710*/  IMAD.U32 R4, RZ, RZ, UR36 ;  /* 0x00000024ff047e24 */ /* 0x000fe2000f8e00ff */
[----:B------:R-:W-:Y:S01]  /*3720*/  MOV R5, UR37 ;  /* 0x0000002500057c02 */ /* 0x000fe20008000f00 */
[----:B------:R-:W-:Y:S01]  /*3730*/  IMAD.U32 R8, RZ, RZ, UR36 ;  /* 0x00000024ff087e24 */ /* 0x000fe2000f8e00ff */
[----:B------:R-:W-:-:S07]  /*3740*/  MOV R5, R9 ;  /* 0x0000000900057202 */ /* 0x000fce0000000f00 */
[----:B------:R-:W-:-:S07]  /*3750*/  LEPC R20, `(.L_x_168) ;  /* 0x000000001014794e */ /* 0x000fce0000000000 */
[----:B01----:R-:W-:Y:S05]  /*3760*/  CALL.ABS.NOINC R6 ;  /* 0x0000000006007343 */ /* 0x003fea0003c00000 */
.L_x_168:
        /* <DEDUP_REMOVED lines=9> */
.L_x_169:
        /* <DEDUP_REMOVED lines=8> */
.L_x_170:
[----:B------:R0:W-:Y:S01]  /*3880*/  STG.E desc[UR38][R16.64+0x600], RZ ;  /* 0x000600ff10007986 */ /* 0x0001e2000c101926 */
[----:B------:R-:W-:-:S04]  /*3890*/  IADD3 R22, PT, PT, R22, 0x4, RZ ;  /* 0x0000000416167810 */ /* 0x000fc80007ffe0ff */
[----:B------:R-:W-:-:S13]  /*38a0*/  ISETP.NE.AND P0, PT, R22, R19, PT ;  /* 0x000000131600720c */ /* 0x000fda0003f05270 */
[----:B0-----:R-:W-:Y:S05]  /*38b0*/  @P0 BRA `(.L_x_171) ;  /* 0xfffffff800d40947 */ /* 0x001fea000383ffff */
[----:B------:R-:W-:Y:S05]  /*38c0*/  BSYNC.RECONVERGENT B6 ;  /* 0x0000000000067941 */ /* 0x000fea0003800200 */
.L_x_162:
[----:B------:R-:W-:-:S13]  /*38d0*/  ISETP.NE.AND P0, PT, RZ, UR42, PT ;  /* 0x0000002aff007c0c */ /* 0x000fda000bf05270 */
[----:B------:R-:W-:Y:S05]  /*38e0*/  @!P0 EXIT ;  /* 0x000000000000894d */ /* 0x000fea0003800000 */
[----:B------:R-:W-:-:S09]  /*38f0*/  UISETP.NE.AND UP0, UPT, UR42, 0x1, UPT ;  /* 0x000000012a00788c */ /* 0x000fd2000bf05270 */
[----:B------:R-:W-:Y:S05]  /*3900*/  BRA.U !UP0, `(.L_x_172) ;  /* 0x00000001089c7547 */ /* 0x000fea000b800000 */
[----:B------:R-:W-:Y:S01]  /*3910*/  MOV R18, 0x0 ;  /* 0x0000000000127802 */ /* 0x000fe20000000f00 */
[----:B------:R-:W-:Y:S01]  /*3920*/  IMAD.U32 R5, RZ, RZ, UR37 ;  /* 0x00000025ff057e24 */ /* 0x000fe2000f8e00ff */
[----:B------:R-:W-:Y:S02]  /*3930*/  MOV R9, UR37 ;  /* 0x0000002500097c02 */ /* 0x000fe40008000f00 */
[----:B------:R0:W2:Y:S01]  /*3940*/  LDC.64 R6, c[0x4][R18] ;  /* 0x0100000012067b82 */ /* 0x0000a20000000a00 */
[----:B------:R-:W-:Y:S02]  /*3950*/  MOV R4, UR36 ;  /* 0x0000002400047c02 */ /* 0x000fe40008000f00 */
[----:B------:R-:W-:Y:S01]  /*3960*/  MOV R8, UR36 ;  /* 0x0000002400087c02 */ /* 0x000fe20008000f00 */
[----:B------:R-:W-:Y:S01]  /*3970*/  IMAD.MOV.U32 R5, RZ, RZ, R9 ;  /* 0x000000ffff057224 */ /* 0x000fe200078e0009 */
[----:B-1----:R-:W-:-:S07]  /*3980*/  LEA R16, R19, R2, 0x7 ;  /* 0x0000000213107211 */ /* 0x002fce00078e38ff */
[----:B------:R-:W-:-:S07]  /*3990*/  LEPC R20, `(.L_x_173) ;  /* 0x000000001014794e */ /* 0x000fce0000000000 */
[----:B0-2---:R-:W-:Y:S05]  /*39a0*/  CALL.ABS.NOINC R6 ;  /* 0x0000000006007343 */ /* 0x005fea0003c00000 */
.L_x_173:
        /* <DEDUP_REMOVED lines=8> */
.L_x_174:
[----:B------:R-:W-:Y:S01]  /*3a30*/  HFMA2 R17, -RZ, RZ, 0, 2.384185791015625e-07 ;  /* 0x00000004ff117431 */ /* 0x000fe200000001ff */
[----:B------:R0:W1:Y:S01]  /*3a40*/  LDC.64 R6, c[0x4][R18] ;  /* 0x0100000012067b82 */ /* 0x0000620000000a00 */
[----:B------:R-:W-:Y:S01]  /*3a50*/  MOV R9, UR37 ;  /* 0x0000002500097c02 */ /* 0x000fe20008000f00 */
[----:B------:R-:W-:Y:S01]  /*3a60*/  IMAD.U32 R5, RZ, RZ, UR37 ;  /* 0x00000025ff057e24 */ /* 0x000fe2000f8e00ff */
[----:B------:R-:W-:Y:S02]  /*3a70*/  MOV R4, UR36 ;  /* 0x0000002400047c02 */ /* 0x000fe40008000f00 */
[----:B------:R-:W-:Y:S01]  /*3a80*/  MOV R8, UR36 ;  /* 0x0000002400087c02 */ /* 0x000fe20008000f00 */
[----:B------:R-:W-:Y:S02]  /*3a90*/  IMAD.MOV.U32 R5, RZ, RZ, R9 ;  /* 0x000000ffff057224 */ /* 0x000fe400078e0009 */
[----:B------:R-:W-:-:S05]  /*3aa0*/  IMAD.WIDE R16, R16, R17, UR40 ;  /* 0x0000002810107e25 */ /* 0x000fca000f8e0211 */
[----:B------:R0:W-:Y:S02]  /*3ab0*/  STG.E desc[UR38][R16.64], RZ ;  /* 0x000000ff10007986 */ /* 0x0001e4000c101926 */
[----:B------:R-:W-:-:S07]  /*3ac0*/  LEPC R20, `(.L_x_175) ;  /* 0x000000001014794e */ /* 0x000fce0000000000 */
[----:B01----:R-:W-:Y:S05]  /*3ad0*/  CALL.ABS.NOINC R6 ;  /* 0x0000000006007343 */ /* 0x003fea0003c00000 */
.L_x_175:
        /* <DEDUP_REMOVED lines=8> */
.L_x_176:
[----:B------:R0:W-:Y:S01]  /*3b60*/  STG.E desc[UR38][R16.64+0x200], RZ ;  /* 0x000200ff10007986 */ /* 0x0001e2000c101926 */
[----:B------:R-:W-:-:S07]  /*3b70*/  VIADD R19, R19, 0x2 ;  /* 0x0000000213137836 */ /* 0x000fce0000000000 */
.L_x_172:
[----:B------:R-:W2:Y:S02]  /*3b80*/  LDC R0, c[0x0][0x384] ;  /* 0x0000e100ff007b82 */ /* 0x000ea40000000800 */
[----:B--2---:R-:W-:-:S04]  /*3b90*/  LOP3.LUT R0, R0, 0x1, RZ, 0xc0, !PT ;  /* 0x0000000100007812 */ /* 0x004fc800078ec0ff */
[----:B------:R-:W-:-:S13]  /*3ba0*/  ISETP.NE.U32.AND P0, PT, R0, 0x1, PT ;  /* 0x000000010000780c */ /* 0x000fda0003f05070 */
[----:B------:R-:W-:Y:S05]  /*3bb0*/  @P0 EXIT ;  /* 0x000000000000094d */ /* 0x000fea0003800000 */
[----:B0-----:R-:W-:Y:S01]  /*3bc0*/  MOV R16, 0x0 ;  /* 0x0000000000107802 */ /* 0x001fe20000000f00 */
        /* <DEDUP_REMOVED lines=9> */
.L_x_177:
        /* <DEDUP_REMOVED lines=8> */
.L_x_178:
[----:B------:R-:W-:-:S04]  /*3ce0*/  IMAD.MOV.U32 R3, RZ, RZ, 0x4 ;  /* 0x00000004ff037424 */ /* 0x000fc800078e00ff */
[----:B------:R-:W-:-:S05]  /*3cf0*/  IMAD.WIDE R2, R2, R3, UR40 ;  /* 0x0000002802027e25 */ /* 0x000fca000f8e0203 */
[----:B------:R-:W-:Y:S01]  /*3d00*/  STG.E desc[UR38][R2.64], RZ ;  /* 0x000000ff02007986 */ /* 0x000fe2000c101926 */
[----:B------:R-:W-:Y:S05]  /*3d10*/  EXIT ;  /* 0x000000000000794d */ /* 0x000fea0003800000 */
.L_x_122:
        /* <DEDUP_REMOVED lines=16> */
.L_x_219:
[----:B-1----:R-:W-:Y:S01]  /*3e20*/  LEA R18, R25, R2, 0x7 ;  /* 0x0000000219127211 */ /* 0x002fe200078e38ff */
[----:B------:R-:W-:Y:S03]  /*3e30*/  BSSY.RECONVERGENT B6, `(.L_x_180) ;  /* 0x0000319000067945 */ /* 0x000fe60003800200 */
[----:B------:R-:W-:-:S13]  /*3e40*/  ISETP.GE.AND P0, PT, R18, UR44, PT ;  /* 0x0000002c12007c0c */ /* 0x000fda000bf06270 */
[----:B0-234-:R-:W-:Y:S05]  /*3e50*/  @P0 BRA `(.L_x_181) ;  /* 0x0000003000580947 */ /* 0x01dfea0003800000 */
[----:B------:R-:W-:Y:S01]  /*3e60*/  MOV R6, 0x0 ;  /* 0x0000000000067802 */ /* 0x000fe20000000f00 */
[----:B------:R-:W0:Y:S01]  /*3e70*/  LDCU UR4, c[0x0][0x398] ;  /* 0x00007300ff0477ac */ /* 0x000e220008000800 */
[----:B------:R-:W-:Y:S01]  /*3e80*/  IMAD.U32 R16, RZ, RZ, UR43 ;  /* 0x0000002bff107e24 */ /* 0x000fe2000f8e00ff */
[----:B------:R-:W-:Y:S01]  /*3e90*/  IADD3 R18, PT, PT, R18, UR42, RZ ;  /* 0x0000002a12127c10 */ /* 0x000fe2000fffe0ff */
[----:B------:R-:W-:Y:S01]  /*3ea0*/  IMAD.U32 R5, RZ, RZ, UR37 ;  /* 0x00000025ff057e24 */ /* 0x000fe2000f8e00ff */
[----:B------:R-:W-:Y:S01]  /*3eb0*/  MOV R9, UR37 ;  /* 0x0000002500097c02 */ /* 0x000fe20008000f00 */
[----:B------:R-:W1:Y:S01]  /*3ec0*/  LDC.64 R6, c[0x4][R6] ;  /* 0x0100000006067b82 */ /* 0x000e620000000a00 */
[----:B------:R-:W-:Y:S02]  /*3ed0*/  ISETP.GE.U32.AND P0, PT, R16, 0x7, PT ;  /* 0x000000071000780c */ /* 0x000fe40003f06070 */
[----:B------:R-:W-:Y:S01]  /*3ee0*/  MOV R4, UR36 ;  /* 0x0000002400047c02 */ /* 0x000fe20008000f00 */
[----:B------:R-:W-:Y:S01]  /*3ef0*/  IMAD.MOV.U32 R5, RZ, RZ, R9 ;  /* 0x000000ffff057224 */ /* 0x000fe200078e0009 */
[----:B------:R-:W-:-:S02]  /*3f00*/  P2R R0, PR, RZ, 0x1 ;  /* 0x00000001ff007803 */ /* 0x000fc40000000000 */
[----:B------:R-:W-:Y:S01]  /*3f10*/  MOV R8, UR36 ;  /* 0x0000002400087c02 */ /* 0x000fe20008000f00 */
[----:B0-----:R-:W-:-:S07]  /*3f20*/  IMAD R18, R18, UR4, RZ ;  /* 0x0000000412127c24 */ /* 0x001fce000f8e02ff */
[----:B------:R-:W-:-:S07]  /*3f30*/  LEPC R20, `(.L_x_182) ;  /* 0x000000001014794e */ /* 0x000fce0000000000 */
[----:B-1----:R-:W-:Y:S05]  /*3f40*/  CALL.ABS.NOINC R6 ;  /* 0x0000000006007343 */ /* 0x002fea0003c00000 */
.L_x_182:
[----:B------:R-:W0:Y:S01]  /*3f50*/  LDC.64 R8, c[0x0][0x388] ;  /* 0x0000e200ff087b82 */ /* 0x000e220000000a00 */
[----:B------:R-:W-:Y:S01]  /*3f60*/  ISETP.GE.U32.AND P6, PT, R16, 0x7, PT ;  /* 0x000000071000780c */ /* 0x000fe20003fc6070 */
[----:B------:R-:W-:Y:S01]  /*3f70*/  HFMA2 R3, -RZ, RZ, 0, 0 ;  /* 0x00000000ff037431 */ /* 0x000fe200000001ff */
[----:B------:R-:W-:Y:S02]  /*3f80*/  IADD3 R7, PT, PT, R18, UR43, RZ ;  /* 0x0000002b12077c10 */ /* 0x000fe4000fffe0ff */
[----:B------:R-:W-:Y:S01]  /*3f90*/  CS2R R22, SRZ ;  /* 0x0000000000167805 */ /* 0x000fe2000001ff00 */
[----:B------:R-:W-:Y:S01]  /*3fa0*/  IMAD.MOV.U32 R16, RZ, RZ, R4 ;  /* 0x000000ffff107224 */ /* 0x000fe200078e0004 */
[----:B------:R-:W-:Y:S01]  /*3fb0*/  MOV R17, R5 ;  /* 0x0000000500117202 */ /* 0x000fe20000000f00 */
[----:B0-----:R-:W-:-:S04]  /*3fc0*/  IMAD.WIDE R6, R7, 0x4, R8 ;  /* 0x0000000407067825 */ /* 0x001fc800078e0208 */
[----:B------:R-:W-:Y:S02]  /*3fd0*/  IMAD.WIDE R18, R18, 0x4, R8 ;  /* 0x0000000412127825 */ /* 0x000fe400078e0208 */
[----:B------:R-:W-:Y:S05]  /*3fe0*/  @!P6 BRA `(.L_x_183) ;  /* 0x00000004008ce947 */ /* 0x000fea0003800000 */
[----:B------:R-:W-:Y:S01]  /*3ff0*/  BSSY.RECONVERGENT B0, `(.L_x_184) ;  /* 0x0000061000007945 */ /* 0x000fe20003800200 */
[----:B------:R-:W-:Y:S02]  /*4000*/  MOV R3, RZ ;  /* 0x000000ff00037202 */ /* 0x000fe40000000f00 */
[----:B------:R-:W-:-:S07]  /*4010*/  CS2R R22, SRZ ;  /* 0x0000000000167805 */ /* 0x000fce000001ff00 */
.L_x_185:
        /* <DEDUP_REMOVED lines=83> */
[----:B------:R-:W-:-:S07]  /*4550*/  VIADD R3, R3, 0x8 ;  /* 0x0000000803037836 */ /* 0x000fce0000000000 */
        /* <DEDUP_REMOVED lines=11> */
.L_x_184:
[----:B------:R-:W-:-:S07]  /*4610*/  MOV R3, UR48 ;  /* 0x0000003000037c02 */ /* 0x000fce0008000f00 */
.L_x_183:
        /* <DEDUP_REMOVED lines=53> */
.L_x_187:
        /* <DEDUP_REMOVED lines=33> */
.L_x_188:
        /* <DEDUP_REMOVED lines=14> */
.L_x_186:
[----:B------:R-:W-:Y:S01]  /*4c60*/  MOV R6, 0x0 ;  /* 0x0000000000067802 */ /* 0x000fe20000000f00 */
[----:B------:R-:W-:Y:S01]  /*4c70*/  IMAD.U32 R5, RZ, RZ, UR37 ;  /* 0x00000025ff057e24 */ /* 0x000fe2000f8e00ff */
[----:B------:R-:W-:Y:S02]  /*4c80*/  MOV R24, UR43 ;  /* 0x0000002b00187c02 */ /* 0x000fe40008000f00 */
[----:B------:R-:W-:Y:S02]  /*4c90*/  MOV R9, UR37 ;  /* 0x0000002500097c02 */ /* 0x000fe40008000f00 */
[----:B------:R-:W0:Y:S01]  /*4ca0*/  LDC.64 R6, c[0x4][R6] ;  /* 0x0100000006067b82 */ /* 0x000e220000000a00 */
[----:B------:R-:W-:Y:S02]  /*4cb0*/  ISETP.GE.U32.AND P0, PT, R24, 0xf, PT ;  /* 0x0000000f1800780c */ /* 0x000fe40003f06070 */
[----:B------:R-:W-:Y:S01]  /*4cc0*/  MOV R4, UR36 ;  /* 0x0000002400047c02 */ /* 0x000fe20008000f00 */
[----:B------:R-:W-:Y:S01]  /*4cd0*/  IMAD.MOV.U32 R5, RZ, RZ, R9 ;  /* 0x000000ffff057224 */ /* 0x000fe200078e0009 */
[----:B------:R-:W-:-:S02]  /*4ce0*/  MOV R8, UR36 ;  /* 0x0000002400087c02 */ /* 0x000fc40008000f00 */
[----:B------:R-:W-:-:S07]  /*4cf0*/  P2R R0, PR, RZ, 0x1 ;  /* 0x00000001ff007803 */ /* 0x000fce0000000000 */
[----:B------:R-:W-:-:S07]  /*4d00*/  LEPC R20, `(.L_x_189) ;  /* 0x000000001014794e */ /* 0x000fce0000000000 */
[----:B0-----:R-:W-:Y:S05]  /*4d10*/  CALL.ABS.NOINC R6 ;  /* 0x0000000006007343 */ /* 0x001fea0003c00000 */
.L_x_189:
[----:B------:R-:W-:Y:S02]  /*4d20*/  ISETP.GE.U32.AND P6, PT, R24, 0xf, PT ;  /* 0x0000000f1800780c */ /* 0x000fe40003fc6070 */
[----:B------:R-:W-:-:S11]  /*4d30*/  MOV R3, RZ ;  /* 0x000000ff00037202 */ /* 0x000fd60000000f00 */
[----:B------:R-:W-:Y:S05]  /*4d40*/  @!P6 BRA `(.L_x_190) ;  /* 0x0000000000a4e947 */ /* 0x000fea0003800000 */
[----:B------:R-:W-:Y:S01]  /*4d50*/  HFMA2 R3, -RZ, RZ, 0, 0 ;  /* 0x00000000ff037431 */ /* 0x000fe200000001ff */
[----:B------:R-:W-:Y:S06]  /*4d60*/  BSSY.RECONVERGENT B0, `(.L_x_191) ;  /* 0x0000026000007945 */ /* 0x000fec0003800200 */
.L_x_192:
        /* <DEDUP_REMOVED lines=38> */
.L_x_191:
[----:B------:R-:W-:-:S07]  /*4fd0*/  MOV R3, UR49 ;  /* 0x0000003100037c02 */ /* 0x000fce0008000f00 */
.L_x_190:
        /* <DEDUP_REMOVED lines=25> */
.L_x_194:
        /* <DEDUP_REMOVED lines=15> */
.L_x_195:
        /* <DEDUP_REMOVED lines=13> */
.L_x_193:
[----:B01-3--:R-:W-:Y:S01]  /*5330*/  MOV R9, UR43 ;  /* 0x0000002b00097c02 */ /* 0x00bfe20008000f00 */
[----:B------:R-:W-:Y:S04]  /*5340*/  BSSY.RECONVERGENT B1, `(.L_x_196) ;  /* 0x00001c2000017945 */ /* 0x000fe80003800200 */
[----:B------:R-:W-:-:S07]  /*5350*/  IMAD.WIDE.U32 R8, R9, 0x4, R16 ;  /* 0x0000000409087825 */ /* 0x000fce00078e0010 */
.L_x_218:
[----:B------:R-:W-:Y:S01]  /*5360*/  BSSY.RECONVERGENT B0, `(.L_x_197) ;  /* 0x00001bd000007945 */ /* 0x000fe20003800200 */
[----:B------:R-:W-:Y:S02]  /*5370*/  PRMT R0, RZ, 0x7610, R0 ;  /* 0x00007610ff007816 */ /* 0x000fe40000000000 */
[----:B01234-:R-:W-:-:S07]  /*5380*/  MOV R3, RZ ;  /* 0x000000ff00037202 */ /* 0x01ffce0000000f00 */
.L_x_217:
        /* <DEDUP_REMOVED lines=9> */
[----:B------:R-:W-:Y:S01]  /*5420*/  IMAD.MOV.U32 R27, RZ, RZ, RZ ;  /* 0x000000ffff1b7224 */ /* 0x000fe200078e00ff */
[----:B------:R-:W-:Y:S01]  /*5430*/  CS2R R14, SRZ ;  /* 0x00000000000e7805 */ /* 0x000fe2000001ff00 */
[----:B--2---:R0:W-:Y:S04]  /*5440*/  @!P0 ST.E desc[UR38][R8.64], R29 ;  /* 0x0000001d08008985 */ /* 0x0041e8000c101926 */
[----:B---3--:R0:W-:Y:S02]  /*5450*/  @!P0 ST.E desc[UR38][R16.64], R21 ;  /* 0x0000001510008985 */ /* 0x0081e4000c101926 */
[----:B------:R-:W-:Y:S05]  /*5460*/  BRA.U !UP0, `(.L_x_198) ;  /* 0x0000000508687547 */ /* 0x000fea000b800000 */
[----:B0-----:R-:W0:Y:S01]  /*5470*/  LDC.64 R12, c[0x0][0x390] ;  /* 0x0000e400ff0c7b82 */ /* 0x001e220000000a00 */
[----:B------:R-:W-:Y:S01]  /*5480*/  HFMA2 R7, -RZ, RZ, 0, 0 ;  /* 0x00000000ff077431 */ /* 0x000fe200000001ff */
[----:B------:R-:W-:Y:S01]  /*5490*/  BSSY.RECONVERGENT B2, `(.L_x_199) ;  /* 0x0000056000027945 */ /* 0x000fe20003800200 */
[----:B------:R-:W-:-:S07]  /*54a0*/  CS2R R14, SRZ ;  /* 0x00000000000e7805 */ /* 0x000fce000001ff00 */
.L_x_200:
        /* <DEDUP_REMOVED lines=85> */
.L_x_199:
[----:B------:R-:W-:-:S07]  /*5a00*/  IMAD.U32 R27, RZ, RZ, UR48 ;  /* 0x00000030ff1b7e24 */ /* 0x000fce000f8e00ff */
.L_x_198:
        /* <DEDUP_REMOVED lines=48> */
.L_x_202:
        /* <DEDUP_REMOVED lines=26> */
[----:B------:R-:W-:Y:S01]  /*5eb0*/  IADD3 R27, PT, PT, R27, 0x2, RZ ;  /* 0x000000021b1b7810 */ /* 0x000fe20007ffe0ff */
[----:B--2---:R-:W-:-:S08]  /*5ec0*/  DADD R14, R14, R6 ;  /* 0x000000000e0e7229 */ /* 0x004fd00000000006 */
[----:B---3--:R-:W-:-:S11]  /*5ed0*/  DADD R14, R14, R10 ;  /* 0x000000000e0e7229 */ /* 0x008fd6000000000a */
.L_x_203:
        /* <DEDUP_REMOVED lines=12> */
.L_x_201:
[----:B------:R-:W-:Y:S01]  /*5fa0*/  DSETP.GEU.AND P1, PT, R14, R22, PT ;  /* 0x000000160e00722a */ /* 0x000fe20003f2e000 */
[----:B------:R-:W-:-:S13]  /*5fb0*/  BSSY.RECONVERGENT B2, `(.L_x_204) ;  /* 0x00000f3000027945 */ /* 0x000fda0003800200 */
[----:B------:R-:W-:Y:S05]  /*5fc0*/  @!P1 BRA `(.L_x_205) ;  /* 0x0000000400849947 */ /* 0x000fea0003800000 */
[----:B------:R-:W-:Y:S01]  /*5fd0*/  UISETP.GE.U32.AND UP0, UPT, UR43, 0xf, UPT ;  /* 0x0000000f2b00788c */ /* 0x000fe2000bf06070 */
[----:B0-----:R-:W-:-:S08]  /*5fe0*/  IMAD.MOV.U32 R13, RZ, RZ, RZ ;  /* 0x000000ffff0d7224 */ /* 0x001fd000078e00ff */
[----:B------:R-:W-:Y:S05]  /*5ff0*/  BRA.U !UP0, `(.L_x_206) ;  /* 0x0000000108a47547 */ /* 0x000fea000b800000 */
[----:B------:R-:W-:Y:S01]  /*6000*/  BSSY.RECONVERGENT B3, `(.L_x_207) ;  /* 0x0000027000037945 */ /* 0x000fe20003800200 */
[----:B------:R-:W-:-:S07]  /*6010*/  MOV R13, RZ ;  /* 0x000000ff000d7202 */ /* 0x000fce0000000f00 */
.L_x_208:
        /* <DEDUP_REMOVED lines=38> */
.L_x_207:
[----:B------:R-:W-:-:S07]  /*6280*/  IMAD.U32 R13, RZ, RZ, UR49 ;  /* 0x00000031ff0d7e24 */ /* 0x000fce000f8e00ff */
.L_x_206:
        /* <DEDUP_REMOVED lines=24> */
.L_x_210:
        /* <DEDUP_REMOVED lines=15> */
.L_x_211:
        /* <DEDUP_REMOVED lines=14> */
.L_x_205:
[----:B------:R-:W-:Y:S01]  /*65e0*/  UISETP.GE.U32.AND UP0, UPT, UR43, 0xf, UPT ;  /* 0x0000000f2b00788c */ /* 0x000fe2000bf06070 */
[----:B0-----:R-:W-:-:S08]  /*65f0*/  IMAD.MOV.U32 R7, RZ, RZ, RZ ;  /* 0x000000ffff077224 */ /* 0x001fd000078e00ff */
[----:B------:R-:W-:Y:S05]  /*6600*/  BRA.U !UP0, `(.L_x_212) ;  /* 0x0000000108e87547 */ /* 0x000fea000b800000 */
[----:B------:R-:W-:Y:S01]  /*6610*/  HFMA2 R21, -RZ, RZ, 0, 0 ;  /* 0x00000000ff157431 */ /* 0x000fe200000001ff */
[----:B------:R-:W-:Y:S06]  /*6620*/  BSSY.RECONVERGENT B3, `(.L_x_213) ;  /* 0x0000037000037945 */ /* 0x000fec0003800200 */
.L_x_214:
        /* <DEDUP_REMOVED lines=55> */
.L_x_213:
[----:B-1----:R-:W-:-:S07]  /*69a0*/  IMAD.U32 R7, RZ, RZ, UR49 ;  /* 0x00000031ff077e24 */ /* 0x002fce000f8e00ff */
.L_x_212:
        /* <DEDUP_REMOVED lines=36> */
.L_x_215:
        /* <DEDUP_REMOVED lines=22> */
.L_x_216:
[----:B------:R-:W-:Y:S01]  /*6d50*/  MOV R22, R14 ;  /* 0x0000000e00167202 */ /* 0x000fe20000000f00 */
[----:B0-----:R-:W-:Y:S01]  /*6d60*/  IMAD.MOV.U32 R23, RZ, RZ, R15 ;  /* 0x000000ffff177224 */ /* 0x001fe200078e000f */
[----:B------:R-:W-:Y:S06]  /*6d70*/  BRA.U !UP1, `(.L_x_209) ;  /* 0x0000000109587547 */ /* 0x000fec000b800000 */
[----:B------:R-:W-:-:S05]  /*6d80*/  IMAD.WIDE.U32 R12, R7, 0x4, R16 ;  /* 0x00000004070c7825 */ /* 0x000fca00078e0010 */
[----:B------:R-:W2:Y:S01]  /*6d90*/  LD.E R21, desc[UR38][R12.64] ;  /* 0x000000260c157980 */ /* 0x000ea2000c101900 */
[C---:B------:R-:W-:Y:S01]  /*6da0*/  IMAD.WIDE.U32 R10, R7.reuse, 0x4, R18 ;  /* 0x00000004070a7825 */ /* 0x040fe200078e0012 */
[----:B------:R-:W-:Y:S01]  /*6db0*/  UISETP.NE.AND UP0, UPT, UR46, 0x1, UPT ;  /* 0x000000012e00788c */ /* 0x000fe2000bf05270 */
[----:B------:R-:W-:Y:S02]  /*6dc0*/  MOV R22, R14 ;  /* 0x0000000e00167202 */ /* 0x000fe40000000f00 */
[----:B------:R-:W-:Y:S01]  /*6dd0*/  IMAD.WIDE.U32 R6, R7, 0x4, R4 ;  /* 0x0000000407067825 */ /* 0x000fe200078e0004 */
[----:B------:R-:W-:Y:S01]  /*6de0*/  MOV R23, R15 ;  /* 0x0000000f00177202 */ /* 0x000fe20000000f00 */
        /* <DEDUP_REMOVED lines=11> */
[----:B------:R-:W-:Y:S01]  /*6ea0*/  MOV R22, R14 ;  /* 0x0000000e00167202 */ /* 0x000fe20000000f00 */
[----:B------:R-:W-:Y:S02]  /*6eb0*/  IMAD.MOV.U32 R23, RZ, RZ, R15 ;  /* 0x000000ffff177224 */ /* 0x000fe400078e000f */
[----:B--2---:R2:W-:Y:S04]  /*6ec0*/  STG.E desc[UR38][R10.64+0x8], R13 ;  /* 0x0000080d0a007986 */ /* 0x0045e8000c101926 */
[----:B------:R2:W-:Y:S02]  /*6ed0*/  ST.E desc[UR38][R6.64+0x8], R13 ;  /* 0x0000080d06007985 */ /* 0x0005e4000c101926 */
.L_x_209:
[----:B------:R-:W-:Y:S05]  /*6ee0*/  BSYNC.RECONVERGENT B2 ;  /* 0x0000000000027941 */ /* 0x000fea0003800200 */
.L_x_204:
[----:B------:R-:W5:Y:S01]  /*6ef0*/  LDCU UR4, c[0x0][0x398] ;  /* 0x00007300ff0477ac */ /* 0x000f620008000800 */
[----:B------:R-:W-:-:S04]  /*6f00*/  IADD3 R3, PT, PT, R3, 0x1, RZ ;  /* 0x0000000103037810 */ /* 0x000fc80007ffe0ff */
[----:B-----5:R-:W-:-:S13]  /*6f10*/  ISETP.NE.AND P0, PT, R3, UR4, PT ;  /* 0x0000000403007c0c */ /* 0x020fda000bf05270 */
[----:B------:R-:W-:Y:S05]  /*6f20*/  @P0 BRA `(.L_x_217) ;  /* 0xffffffe400180947 */ /* 0x000fea000383ffff */
[----:B------:R-:W-:Y:S05]  /*6f30*/  BSYNC.RECONVERGENT B0 ;  /* 0x0000000000007941 */ /* 0x000fea0003800200 */
.L_x_197:
[----:B------:R-:W-:-:S13]  /*6f40*/  LOP3.LUT P0, RZ, R0, 0xff, RZ, 0xc0, !PT ;  /* 0x000000ff00ff7812 */ /* 0x000fda000780c0ff */
[----:B------:R-:W-:Y:S05]  /*6f50*/  @P0 BRA `(.L_x_218) ;  /* 0xffffffe400000947 */ /* 0x000fea000383ffff */
[----:B------:R-:W-:Y:S05]  /*6f60*/  BSYNC.RECONVERGENT B1 ;  /* 0x0000000000017941 */ /* 0x000fea0003800200 */
.L_x_196:
[----:B------:R-:W5:Y:S01]  /*6f70*/  F2I.F64.TRUNC R23, R22 ;  /* 0x0000001600177311 */ /* 0x000f62000030d100 */
[----:B------:R-:W-:Y:S01]  /*6f80*/  LEA R4, R25, R2, 0x7 ;  /* 0x0000000219047211 */ /* 0x000fe200078e38ff */
[----:B------:R-:W-:-:S04]  /*6f90*/  IMAD.MOV.U32 R5, RZ, RZ, 0x4 ;  /* 0x00000004ff057424 */ /* 0x000fc800078e00ff */
[----:B------:R-:W-:-:S05]  /*6fa0*/  IMAD.WIDE R4, R4, R5, UR40 ;  /* 0x0000002804047e25 */ /* 0x000fca000f8e0205 */
[----:B-----5:R0:W-:Y:S02]  /*6fb0*/  STG.E desc[UR38][R4.64], R23 ;  /* 0x0000001704007986 */ /* 0x0201e4000c101926 */
.L_x_181:
[----:B------:R-:W-:Y:S05]  /*6fc0*/  BSYNC.RECONVERGENT B6 ;  /* 0x0000000000067941 */ /* 0x000fea0003800200 */
.L_x_180:
[----:B------:R-:W5:Y:S01]  /*6fd0*/  LDCU UR4, c[0x0][0x384] ;  /* 0x00007080ff0477ac */ /* 0x000f620008000800 */
[----:B------:R-:W-:-:S04]  /*6fe0*/  IADD3 R25, PT, PT, R25, 0x1, RZ ;  /* 0x0000000119197810 */ /* 0x000fc80007ffe0ff */
[----:B-----5:R-:W-:-:S13]  /*6ff0*/  ISETP.NE.AND P0, PT, R25, UR4, PT ;  /* 0x0000000419007c0c */ /* 0x020fda000bf05270 */
[----:B------:R-:W-:Y:S05]  /*7000*/  @!P0 EXIT ;  /* 0x000000000000894d */ /* 0x000fea0003800000 */
[----:B------:R-:W-:Y:S05]  /*7010*/  BRA `(.L_x_219) ;  /* 0xffffffcc00807947 */ /* 0x000fea000383ffff */
.L_x_179:
[----:B------:R-:W-:Y:S01]  /*7020*/  UISETP.GE.U32.AND UP0, UPT, UR7, 0x4, UPT ;  /* 0x000000040700788c */ /* 0x000fe2000bf06070 */
[----:B------:R-:W-:Y:S01]  /*7030*/  HFMA2 R22, -RZ, RZ, 0, 0 ;  /* 0x00000000ff167431 */ /* 0x000fe200000001ff */
[----:B------:R-:W-:-:S07]  /*7040*/  ULOP3.LUT UR42, UR7, 0x3, URZ, 0xc0, !UPT ;  /* 0x00000003072a7892 */ /* 0x000fce000f8ec0ff */
[----:B------:R-:W-:Y:S05]  /*7050*/  BRA.U !UP0, `(.L_x_220) ;  /* 0x0000000508a07547 */ /* 0x000fea000b800000 */
[----:B------:R-:W-:Y:S01]  /*7060*/  ULOP3.LUT UR7, UR7, 0x7ffffffc, URZ, 0xc0, !UPT ;  /* 0x7ffffffc07077892 */ /* 0x000fe2000f8ec0ff */
[----:B------:R-:W-:Y:S01]  /*7070*/  BSSY.RECONVERGENT B7, `(.L_x_220) ;  /* 0x0000066000077945 */ /* 0x000fe20003800200 */
[----:B------:R-:W-:-:S04]  /*7080*/  IMAD.MOV.U32 R23, RZ, RZ, RZ ;  /* 0x000000ffff177224 */ /* 0x000fc800078e00ff */
[----:B------:R-:W-:-:S07]  /*7090*/  MOV R22, UR7 ;  /* 0x0000000700167c02 */ /* 0x000fce0008000f00 */
.L_x_237:
[C---:B-1----:R-:W-:Y:S01]  /*70a0*/  LEA R19, R23.reuse, R2, 0x7 ;  /* 0x0000000217137211 */ /* 0x042fe200078e38ff */
[----:B------:R-:W-:Y:S01]  /*70b0*/  VIADD R23, R23, 0x4 ;  /* 0x0000000417177836 */ /* 0x000fe20000000000 */
[----:B0-23--:R-:W-:Y:S01]  /*70c0*/  MOV R16, 0x4 ;  /* 0x0000000400107802 */ /* 0x00dfe20000000f00 */
[----:B------:R-:W-:Y:S01]  /*70d0*/  BSSY.RECONVERGENT B6, `(.L_x_221) ;  /* 0x0000018000067945 */ /* 0x000fe20003800200 */
[----:B------:R-:W-:Y:S02]  /*70e0*/  ISETP.GE.AND P0, PT, R19, UR44, PT ;  /* 0x0000002c13007c0c */ /* 0x000fe4000bf06270 */
[----:B------:R-:W-:Y:S01]  /*70f0*/  ISETP.NE.AND P1, PT, R23, R22, PT ;  /* 0x000000161700720c */ /* 0x000fe20003f25270 */
[----:B------:R-:W-:-:S03]  /*7100*/  IMAD.WIDE R16, R19, R16, UR40 ;  /* 0x0000002813107e25 */ /* 0x000fc6000f8e0210 */
[----:B------:R-:W-:-:S07]  /*7110*/  P2R R24, PR, RZ, 0x2 ;  /* 0x00000002ff187803 */ /* 0x000fce0000000000 */
[----:B------:R-:W-:Y:S05]  /*7120*/  @P0 BRA `(.L_x_222) ;  /* 0x0000000000480947 */ /* 0x000fea0003800000 */
[----:B------:R-:W-:Y:S01]  /*7130*/  MOV R18, 0x0 ;  /* 0x0000000000127802 */ /* 0x000fe20000000f00 */
        /* <DEDUP_REMOVED lines=8> */
.L_x_223:
        /* <DEDUP_REMOVED lines=8> */
.L_x_224:
[----:B------:R0:W-:Y:S02]  /*7240*/  STG.E desc[UR38][R16.64], RZ ;  /* 0x000000ff10007986 */ /* 0x0001e4000c101926 */
.L_x_222:
[----:B------:R-:W-:Y:S05]  /*7250*/  BSYNC.RECONVERGENT B6 ;  /* 0x0000000000067941 */ /* 0x000fea0003800200 */
.L_x_221:
[----:B------:R-:W-:Y:S01]  /*7260*/  VIADD R0, R19, 0x80 ;  /* 0x0000008013007836 */ /* 0x000fe20000000000 */
[----:B------:R-:W-:Y:S04]  /*7270*/  BSSY.RECONVERGENT B6, `(.L_x_225) ;  /* 0x0000015000067945 */ /* 0x000fe80003800200 */
[----:B------:R-:W-:-:S13]  /*7280*/  ISETP.GE.AND P0, PT, R0, UR44, PT ;  /* 0x0000002c00007c0c */ /* 0x000fda000bf06270 */
[----:B------:R-:W-:Y:S05]  /*7290*/  @P0 BRA `(.L_x_226) ;  /* 0x0000000000480947 */ /* 0x000fea0003800000 */
[----:B------:R-:W-:Y:S01]  /*72a0*/  MOV R18, 0x0 ;  /* 0x0000000000127802 */ /* 0x000fe20000000f00 */
[----:B------:R-:W-:Y:S01]  /*72b0*/  IMAD.U32 R8, RZ, RZ, UR36 ;  /* 0x00000024ff087e24 */ /* 0x000fe2000f8e00ff */
[----:B------:R-:W-:Y:S02]  /*72c0*/  MOV R9, UR37 ;  /* 0x0000002500097c02 */ /* 0x000fe40008000f00 */
[----:B------:R1:W2:Y:S01]  /*72d0*/  LDC.64 R6, c[0x4][R18] ;  /* 0x0100000012067b82 */ /* 0x0002a20000000a00 */
[----:B------:R-:W-:Y:S02]  /*72e0*/  MOV R5, UR37 ;  /* 0x0000002500057c02 */ /* 0x000fe40008000f00 */
[----:B------:R-:W-:Y:S02]  /*72f0*/  MOV R4, UR36 ;  /* 0x0000002400047c02 */ /* 0x000fe40008000f00 */
[----:B------:R-:W-:-:S07]  /*7300*/  MOV R5, R9 ;  /* 0x0000000900057202 */ /* 0x000fce0000000f00 */
[----:B------:R-:W-:-:S07]  /*7310*/  LEPC R20, `(.L_x_227) ;  /* 0x000000001014794e */ /* 0x000fce0000000000 */
[----:B012---:R-:W-:Y:S05]  /*7320*/  CALL.ABS.NOINC R6 ;  /* 0x0000000006007343 */ /* 0x007fea0003c00000 */
.L_x_227:
        /* <DEDUP_REMOVED lines=8> */
.L_x_228:
[----:B------:R1:W-:Y:S02]  /*73b0*/  STG.E desc[UR38][R16.64+0x200], RZ ;  /* 0x000200ff10007986 */ /* 0x0003e4000c101926 */
.L_x_226:
[----:B------:R-:W-:Y:S05]  /*73c0*/  BSYNC.RECONVERGENT B6 ;  /* 0x0000000000067941 */ /* 0x000fea0003800200 */
.L_x_225:
        /* <DEDUP_REMOVED lines=13> */
.L_x_231:
        /* <DEDUP_REMOVED lines=8> */
.L_x_232:
[----:B------:R2:W-:Y:S02]  /*7520*/  STG.E desc[UR38][R16.64+0x400], RZ ;  /* 0x000400ff10007986 */ /* 0x0005e4000c101926 */
.L_x_230:
[----:B------:R-:W-:Y:S05]  /*7530*/  BSYNC.RECONVERGENT B6 ;  /* 0x0000000000067941 */ /* 0x000fea0003800200 */
.L_x_229:
[----:B------:R-:W-:Y:S01]  /*7540*/  IADD3 R19, PT, PT, R19, 0x180, RZ ;  /* 0x0000018013137810 */ /* 0x000fe20007ffe0ff */
[----:B------:R-:W-:Y:S03]  /*7550*/  BSSY.RECONVERGENT B6, `(.L_x_233) ;  /* 0x0000015000067945 */ /* 0x000fe60003800200 */
[----:B------:R-:W-:-:S13]  /*7560*/  ISETP.GE.AND P0, PT, R19, UR44, PT ;  /* 0x0000002c13007c0c */ /* 0x000fda000bf06270 */
[----:B------:R-:W-:Y:S05]  /*7570*/  @P0 BRA `(.L_x_234) ;  /* 0x0000000000480947 */ /* 0x000fea0003800000 */
[----:B------:R-:W-:Y:S01]  /*7580*/  MOV R18, 0x0 ;  /* 0x0000000000127802 */ /* 0x000fe20000000f00 */
[----:B------:R-:W-:Y:S01]  /*7590*/  IMAD.U32 R5, RZ, RZ, UR37 ;  /* 0x00000025ff057e24 */ /* 0x000fe2000f8e00ff */
[----:B------:R-:W-:Y:S02]  /*75a0*/  MOV R9, UR37 ;  /* 0x0000002500097c02 */ /* 0x000fe40008000f00 */
[----:B------:R3:W4:Y:S01]  /*75b0*/  LDC.64 R6, c[0x4][R18] ;  /* 0x0100000012067b82 */ /* 0x0007220000000a00 */
[----:B------:R-:W-:Y:S02]  /*75c0*/  MOV R4, UR36 ;  /* 0x0000002400047c02 */ /* 0x000fe40008000f00 */
[----:B------:R-:W-:Y:S01]  /*75d0*/  MOV R8, UR36 ;  /* 0x0000002400087c02 */ /* 0x000fe20008000f00 */
[----:B------:R-:W-:-:S07]  /*75e0*/  IMAD.MOV.U32 R5, RZ, RZ, R9 ;  /* 0x000000ffff057224 */ /* 0x000fce00078e0009 */
[----:B------:R-:W-:-:S07]  /*75f0*/  LEPC R20, `(.L_x_235) ;  /* 0x000000001014794e */ /* 0x000fce0000000000 */
[----:B01234-:R-:W-:Y:S05]  /*7600*/  CALL.ABS.NOINC R6 ;  /* 0x0000000006007343 */ /* 0x01ffea0003c00000 */
.L_x_235:
        /* <DEDUP_REMOVED lines=8> */
.L_x_236:
[----:B------:R3:W-:Y:S02]  /*7690*/  STG.E desc[UR38][R16.64+0x600], RZ ;  /* 0x000600ff10007986 */ /* 0x0007e4000c101926 */
.L_x_234:
[----:B------:R-:W-:Y:S05]  /*76a0*/  BSYNC.RECONVERGENT B6 ;  /* 0x0000000000067941 */ /* 0x000fea0003800200 */
.L_x_233:
[----:B------:R-:W-:-:S13]  /*76b0*/  ISETP.NE.AND P0, PT, R24, RZ, PT ;  /* 0x000000ff1800720c */ /* 0x000fda0003f05270 */
[----:B------:R-:W-:Y:S05]  /*76c0*/  @P0 BRA `(.L_x_237) ;  /* 0xfffffff800740947 */ /* 0x000fea000383ffff */
[----:B------:R-:W-:Y:S05]  /*76d0*/  BSYNC.RECONVERGENT B7 ;  /* 0x0000000000077941 */ /* 0x000fea0003800200 */
.L_x_220:
[----:B------:R-:W-:-:S13]  /*76e0*/  ISETP.NE.AND P0, PT, RZ, UR42, PT ;  /* 0x0000002aff007c0c */ /* 0x000fda000bf05270 */
[----:B------:R-:W-:Y:S05]  /*76f0*/  @!P0 EXIT ;  /* 0x000000000000894d */ /* 0x000fea0003800000 */
[----:B------:R-:W-:-:S07]  /*7700*/  IMAD.MOV.U32 R18, RZ, RZ, RZ ;  /* 0x000000ffff127224 */ /* 0x000fce00078e00ff */
.L_x_242:
[----:B-1----:R-:W-:Y:S01]  /*7710*/  LEA R19, R22, R2, 0x7 ;  /* 0x0000000216137211 */ /* 0x002fe200078e38ff */
[----:B------:R-:W-:Y:S03]  /*7720*/  BSSY.RECONVERGENT B6, `(.L_x_238) ;  /* 0x0000017000067945 */ /* 0x000fe60003800200 */
[----:B------:R-:W-:-:S13]  /*7730*/  ISETP.GE.AND P0, PT, R19, UR44, PT ;  /* 0x0000002c13007c0c */ /* 0x000fda000bf06270 */
        /* <DEDUP_REMOVED lines=10> */
.L_x_240:
        /* <DEDUP_REMOVED lines=8> */
.L_x_241:
[----:B------:R-:W-:-:S04]  /*7860*/  IMAD.MOV.U32 R4, RZ, RZ, 0x4 ;  /* 0x00000004ff047424 */ /* 0x000fc800078e00ff */
[----:B------:R-:W-:-:S05]  /*7870*/  IMAD.WIDE R4, R19, R4, UR40 ;  /* 0x0000002813047e25 */ /* 0x000fca000f8e0204 */
[----:B------:R1:W-:Y:S02]  /*7880*/  STG.E desc[UR38][R4.64], RZ ;  /* 0x000000ff04007986 */ /* 0x0003e4000c101926 */
.L_x_239:
[----:B------:R-:W-:Y:S05]  /*7890*/  BSYNC.RECONVERGENT B6 ;  /* 0x0000000000067941 */ /* 0x000fea0003800200 */
.L_x_238:
[----:B------:R-:W-:-:S04]  /*78a0*/  IADD3 R18, PT, PT, R18, 0x1, RZ ;  /* 0x0000000112127810 */ /* 0x000fc80007ffe0ff */
[----:B------:R-:W-:-:S13]  /*78b0*/  ISETP.NE.AND P0, PT, R18, UR42, PT ;  /* 0x0000002a12007c0c */ /* 0x000fda000bf05270 */
[----:B------:R-:W-:Y:S05]  /*78c0*/  @!P0 EXIT ;  /* 0x000000000000894d */ /* 0x000fea0003800000 */
[----:B------:R-:W-:Y:S01]  /*78d0*/  IADD3 R22, PT, PT, R22, 0x1, RZ ;  /* 0x0000000116167810 */ /* 0x000fe20007ffe0ff */
[----:B------:R-:W-:Y:S06]  /*78e0*/  BRA `(.L_x_242) ;  /* 0xfffffffc00887947 */ /* 0x000fec000383ffff */
.L_x_243:
        /* <DEDUP_REMOVED lines=9> */
.L_x_248:


//--------------------- .text._ZN3cub18CUB_300001_SM_10006detail8for_each13static_kernelINS2_12policy_hub_t12policy_500_tEmN6thrust24THRUST_300001_SM_1000_NS8cuda_cub20__uninitialized_fill7functorINS7_10device_ptrIiEEiEEEEvT0_T1_ --------------------------
	.section	.text._ZN3cub18CUB_300001_SM_10006detail8for_each13static_kernelINS2_12policy_hub_t12policy_500_tEmN6thrust24THRUST_300001_SM_1000_NS8cuda_cub20__uninitialized_fill7functorINS7_10device_ptrIiEEiEEEEvT0_T1_,"ax",@progbits
	.align	128
        .global         _ZN3cub18CUB_300001_SM_10006detail8for_each13static_kernelINS2_12policy_hub_t12policy_500_tEmN6thrust24THRUST_300001_SM_1000_NS8cuda_cub20__uninitialized_fill7functorINS7_10device_ptrIiEEiEEEEvT0_T1_
        .type           _ZN3cub18CUB_300001_SM_10006detail8for_each13static_kernelINS2_12policy_hub_t12policy_500_tEmN6thrust24THRUST_300001_SM_1000_NS8cuda_cub20__uninitialized_fill7functorINS7_10device_ptrIiEEiEEEEvT0_T1_,@function
        .size           _ZN3cub18CUB_300001_SM_10006detail8for_each13static_kernelINS2_12policy_hub_t12policy_500_tEmN6thrust24THRUST_300001_SM_1000_NS8cuda_cub20__uninitialized_fill7functorINS7_10device_ptrIiEEiEEEEvT0_T1_,(.L_x_249 - _ZN3cub18CUB_300001_SM_10006detail8for_each13static_kernelINS2_12policy_hub_t12policy_500_tEmN6thrust24THRUST_300001_SM_1000_NS8cuda_cub20__uninitialized_fill7functorINS7_10device_ptrIiEEiEEEEvT0_T1_)
        .other          _ZN3cub18CUB_300001_SM_10006detail8for_each13static_kernelINS2_12policy_hub_t12policy_500_tEmN6thrust24THRUST_300001_SM_1000_NS8cuda_cub20__uninitialized_fill7functorINS7_10device_ptrIiEEiEEEEvT0_T1_,@"STO_CUDA_ENTRY STV_DEFAULT"
_ZN3cub18CUB_300001_SM_10006detail8for_each13static_kernelINS2_12policy_hub_t12policy_500_tEmN6thrust24THRUST_300001_SM_1000_NS8cuda_cub20__uninitialized_fill7functorINS7_10device_ptrIiEEiEEEEvT0_T1_:
.text._ZN3cub18CUB_300001_SM_10006detail8for_each13static_kernelINS2_12policy_hub_t12policy_500_tEmN6thrust24THRUST_300001_SM_1000_NS8cuda_cub20__uninitialized_fill7functorINS7_10device_ptrIiEEiEEEEvT0_T1_:
[----:B------:R-:W-:Y:S08]  /*0000*/  LDC R1, c[0x0][0x37c] ;  /* 0x0000df00ff017b82 */ /* 0x000ff00000000800 */
[----:B------:R-:W0:Y:S01]  /*0010*/  S2UR UR4, SR_CTAID.X ;  /* 0x00000000000479c3 */ /* 0x000e220000002500 */
[----:B------:R-:W1:Y:S01]  /*0020*/  LDCU.64 UR6, c[0x0][0x380] ;  /* 0x00007000ff0677ac */ /* 0x000e620008000a00 */
[----:B------:R-:W2:Y:S01]  /*0030*/  LDCU.64 UR8, c[0x0][0x358] ;  /* 0x00006b00ff0877ac */ /* 0x000ea20008000a00 */
[----:B0-----:R-:W-:-:S04]  /*0040*/  UIMAD.WIDE.U32 UR4, UR4, 0x200, URZ ;  /* 0x00000200040478a5 */ /* 0x001fc8000f8e00ff */
[----:B-1----:R-:W-:-:S04]  /*0050*/  UIADD3 UR6, UP0, UPT, -UR4, UR6, URZ ;  /* 0x0000000604067290 */ /* 0x002fc8000ff1e1ff */
[----:B------:R-:W-:Y:S02]  /*0060*/  UIADD3.X UR7, UPT, UPT, ~UR5, UR7, URZ, UP0, !UPT ;  /* 0x0000000705077290 */ /* 0x000fe400087fe5ff */
[----:B------:R-:W-:-:S04]  /*0070*/  UISETP.GE.U32.AND UP0, UPT, UR6, 0x200, UPT ;  /* 0x000002000600788c */ /* 0x000fc8000bf06070 */
[----:B------:R-:W-:-:S09]  /*0080*/  UISETP.GE.U32.AND.EX UP0, UPT, UR7, URZ, UPT, UP0 ;  /* 0x000000ff0700728c */ /* 0x000fd2000bf06100 */
[----:B--2---:R-:W-:Y:S05]  /*0090*/  BRA.U !UP0, `(.L_x_244) ;  /* 0x0000000108287547 */ /* 0x004fea000b800000 */
[----:B------:R-:W0:Y:S01]  /*00a0*/  S2R R0, SR_TID.X ;  /* 0x0000000000007919 */ /* 0x000e220000002100 */
[----:B------:R-:W1:Y:S01]  /*00b0*/  LDCU.64 UR6, c[0x0][0x388] ;  /* 0x00007100ff0677ac */ /* 0x000e620008000a00 */
[----:B------:R-:W2:Y:S01]  /*00c0*/  LDC R5, c[0x0][0x390] ;  /* 0x0000e400ff057b82 */ /* 0x000ea20000000800 */
[----:B0-----:R-:W-:-:S05]  /*00d0*/  IADD3 R0, P0, PT, R0, UR4, RZ ;  /* 0x0000000400007c10 */ /* 0x001fca000ff1e0ff */
[----:B------:R-:W-:Y:S01]  /*00e0*/  IMAD.X R3, RZ, RZ, UR5, P0 ;  /* 0x00000005ff037e24 */ /* 0x000fe200080e06ff */
[----:B-1----:R-:W-:-:S04]  /*00f0*/  LEA R2, P0, R0, UR6, 0x2 ;  /* 0x0000000600027c11 */ /* 0x002fc8000f8010ff */
[----:B------:R-:W-:-:S05]  /*0100*/  LEA.HI.X R3, R0, UR7, R3, 0x2, P0 ;  /* 0x0000000700037c11 */ /* 0x000fca00080f1403 */
[----:B--2---:R-:W-:Y:S04]  /*0110*/  STG.E desc[UR8][R2.64], R5 ;  /* 0x0000000502007986 */ /* 0x004fe8000c101908 */
[----:B------:R-:W-:Y:S01]  /*0120*/  STG.E desc[UR8][R2.64+0x400], R5 ;  /* 0x0004000502007986 */ /* 0x000fe2000c101908 */
[----:B------:R-:W-:Y:S05]  /*0130*/  EXIT ;  /* 0x000000000000794d */ /* 0x000fea0003800000 */
.L_x_244:
[----:B------:R-:W0:Y:S01]  /*0140*/  S2R R0, SR_TID.X ;  /* 0x0000000000007919 */ /* 0x000e220000002100 */
[----:B------:R-:W-:Y:S01]  /*0150*/  IMAD.U32 R2, RZ, RZ, UR7 ;  /* 0x00000007ff027e24 */ /* 0x000fe2000f8e00ff */
[----:B------:R-:W1:Y:S01]  /*0160*/  LDCU.64 UR10, c[0x0][0x388] ;  /* 0x00007100ff0a77ac */ /* 0x000e620008000a00 */
[----:B------:R-:W-:Y:S01]  /*0170*/  IMAD.U32 R4, RZ, RZ, UR7 ;  /* 0x00000007ff047e24 */ /* 0x000fe2000f8e00ff */
[----:B0-----:R-:W-:-:S04]  /*0180*/  ISETP.LT.U32.AND P0, PT, R0, UR6, PT ;  /* 0x0000000600007c0c */ /* 0x001fc8000bf01070 */
[----:B------:R-:W-:Y:S01]  /*0190*/  ISETP.GT.U32.AND.EX P0, PT, R2, RZ, PT, P0 ;  /* 0x000000ff0200720c */ /* 0x000fe20003f04100 */
[C---:B------:R-:W-:Y:S01]  /*01a0*/  VIADD R2, R0.reuse, 0x100 ;  /* 0x0000010000027836 */ /* 0x040fe20000000000 */
[----:B------:R-:W-:-:S04]  /*01b0*/  IADD3 R0, P2, PT, R0, UR4, RZ ;  /* 0x0000000400007c10 */ /* 0x000fc8000ff5e0ff */
[----:B------:R-:W-:Y:S01]  /*01c0*/  ISETP.LT.U32.AND P1, PT, R2, UR6, PT ;  /* 0x0000000602007c0c */ /* 0x000fe2000bf21070 */
[----:B------:R-:W-:Y:S01]  /*01d0*/  IMAD.X R3, RZ, RZ, UR5, P2 ;  /* 0x00000005ff037e24 */ /* 0x000fe200090e06ff */
[----:B-1----:R-:W-:Y:S02]  /*01e0*/  LEA R2, P2, R0, UR10, 0x2 ;  /* 0x0000000a00027c11 */ /* 0x002fe4000f8410ff */
[----:B------:R-:W-:Y:S02]  /*01f0*/  ISETP.GT.U32.AND.EX P1, PT, R4, RZ, PT, P1 ;  /* 0x000000ff0400720c */ /* 0x000fe40003f24110 */
[----:B------:R-:W-:Y:S01]  /*0200*/  LEA.HI.X R3, R0, UR11, R3, 0x2, P2 ;  /* 0x0000000b00037c11 */ /* 0x000fe200090f1403 */
[----:B------:R-:W0:Y:S04]  /*0210*/  @P0 LDC R5, c[0x0][0x390] ;  /* 0x0000e400ff050b82 */ /* 0x000e280000000800 */
[----:B0-----:R0:W-:Y:S06]  /*0220*/  @P0 STG.E desc[UR8][R2.64], R5 ;  /* 0x0000000502000986 */ /* 0x0011ec000c101908 */
[----:B------:R-:W-:Y:S05]  /*0230*/  @!P1 EXIT ;  /* 0x000000000000994d */ /* 0x000fea0003800000 */
[----:B0-----:R-:W0:Y:S02]  /*0240*/  LDC R5, c[0x0][0x390] ;  /* 0x0000e400ff057b82 */ /* 0x001e240000000800 */
[----:B0-----:R-:W-:Y:S01]  /*0250*/  STG.E desc[UR8][R2.64+0x400], R5 ;  /* 0x0004000502007986 */ /* 0x001fe2000c101908 */
[----:B------:R-:W-:Y:S05]  /*0260*/  EXIT ;  /* 0x000000000000794d */ /* 0x000fea0003800000 */
.L_x_245:
        /* <DEDUP_REMOVED lines=9> */
.L_x_249:


//--------------------- .text._ZN3cub18CUB_300001_SM_10006detail11EmptyKernelIvEEvv --------------------------
	.section	.text._ZN3cub18CUB_300001_SM_10006detail11EmptyKernelIvEEvv,"ax",@progbits
	.align	128
        .global         _ZN3cub18CUB_300001_SM_10006detail11EmptyKernelIvEEvv
        .type           _ZN3cub18CUB_300001_SM_10006detail11EmptyKernelIvEEvv,@function
        .size           _ZN3cub18CUB_300001_SM_10006detail11EmptyKernelIvEEvv,(.L_x_250 - _ZN3cub18CUB_300001_SM_10006detail11EmptyKernelIvEEvv)
        .other          _ZN3cub18CUB_300001_SM_10006detail11EmptyKernelIvEEvv,@"STO_CUDA_ENTRY STV_DEFAULT"
_ZN3cub18CUB_300001_SM_10006detail11EmptyKernelIvEEvv:
.text._ZN3cub18CUB_300001_SM_10006detail11EmptyKernelIvEEvv:
[----:B------:R-:W-:Y:S01]  /*0000*/  LDC R1, c[0x0][0x37c] ;  /* 0x0000df00ff017b82 */ /* 0x000fe20000000800 */
[----:B------:R-:W-:Y:S05]  /*0010*/  EXIT ;  /* 0x000000000000794d */ /* 0x000fea0003800000 */
.L_x_246:
        /* <DEDUP_REMOVED lines=14> */
.L_x_250:


//--------------------- .nv.shared.reserved.0     --------------------------
	.section	.nv.shared.reserved.0,"aw",@nobits
	.weak		__nv_reservedSMEM_offset_0_alias
	.size		__nv_reservedSMEM_offset_0_alias, 0, 64
	.other		__nv_reservedSMEM_offset_0_alias,@"STO_CUDA_RESERVED_SHARED STV_DEFAULT"
__nv_reservedSMEM_offset_0_alias:
	.zero		0
	.zero		64


//--------------------- .nv.global                --------------------------
	.section	.nv.global,"aw",@nobits
.nv.global:
	.type		_ZN34_INTERNAL_60fccd27_4_k_cu_fb7502426thrust24THRUST_300001_SM_1000_NS3seqE,@object
	.size		_ZN34_INTERNAL_60fccd27_4_k_cu_fb7502426thrust24THRUST_300001_SM_1000_NS3seqE,(_ZN34_INTERNAL_60fccd27_4_k_cu_fb7502424cuda3std3__48in_placeE - _ZN34_INTERNAL_60fccd27_4_k_cu_fb7502426thrust24THRUST_300001_SM_1000_NS3seqE)
_ZN34_INTERNAL_60fccd27_4_k_cu_fb7502426thrust24THRUST_300001_SM_1000_NS3seqE:
	.zero		1
	.type		_ZN34_INTERNAL_60fccd27_4_k_cu_fb7502424cuda3std3__48in_placeE,@object
	.size		_ZN34_INTERNAL_60fccd27_4_k_cu_fb7502424cuda3std3__48in_placeE,(_ZN34_INTERNAL_60fccd27_4_k_cu_fb7502424cuda3std6ranges3__45__cpo4sizeE - _ZN34_INTERNAL_60fccd27_4_k_cu_fb7502424cuda3std3__48in_placeE)
_ZN34_INTERNAL_60fccd27_4_k_cu_fb7502424cuda3std3__48in_placeE:
	.zero		1
	.type		_ZN34_INTERNAL_60fccd27_4_k_cu_fb7502424cuda3std6ranges3__45__cpo4sizeE,@object
	.size		_ZN34_INTERNAL_60fccd27_4_k_cu_fb7502424cuda3std6ranges3__45__cpo4sizeE,(_ZN34_INTERNAL_60fccd27_4_k_cu_fb7502426thrust24THRUST_300001_SM_1000_NS12placeholders2_3E - _ZN34_INTERNAL_60fccd27_4_k_cu_fb7502424cuda3std6ranges3__45__cpo4sizeE)
_ZN34_INTERNAL_60fccd27_4_k_cu_fb7502424cuda3std6ranges3__45__cpo4sizeE:
	.zero		1
	.type		_ZN34_INTERNAL_60fccd27_4_k_cu_fb7502426thrust24THRUST_300001_SM_1000_NS12placeholders2_3E,@object
	.size		_ZN34_INTERNAL_60fccd27_4_k_cu_fb7502426thrust24THRUST_300001_SM_1000_NS12placeholders2_3E,(_ZN34_INTERNAL_60fccd27_4_k_cu_fb7502424cuda3std3__45__cpo6cbeginE - _ZN34_INTERNAL_60fccd27_4_k_cu_fb7502426thrust24THRUST_300001_SM_1000_NS12placeholders2_3E)
_ZN34_INTERNAL_60fccd27_4_k_cu_fb7502426thrust24THRUST_300001_SM_1000_NS12placeholders2_3E:
	.zero		1
	.type		_ZN34_INTERNAL_60fccd27_4_k_cu_fb7502424cuda3std3__45__cpo6cbeginE,@object
	.size		_ZN34_INTERNAL_60fccd27_4_k_cu_fb7502424cuda3std3__45__cpo6cbeginE,(_ZN34_INTERNAL_60fccd27_4_k_cu_fb7502424cuda3std6ranges3__45__cpo6cbeginE - _ZN34_INTERNAL_60fccd27_4_k_cu_fb7502424cuda3std3__45__cpo6cbeginE)
_ZN34_INTERNAL_60fccd27_4_k_cu_fb7502424cuda3std3__45__cpo6cbeginE:
	.zero		1
	.type		_ZN34_INTERNAL_60fccd27_4_k_cu_fb7502424cuda3std6ranges3__45__cpo6cbeginE,@object
	.size		_ZN34_INTERNAL_60fccd27_4_k_cu_fb7502424cuda3std6ranges3__45__cpo6cbeginE,(_ZN34_INTERNAL_60fccd27_4_k_cu_fb7502426thrust24THRUST_300001_SM_1000_NS12placeholders2_7E - _ZN34_INTERNAL_60fccd27_4_k_cu_fb7502424cuda3std6ranges3__45__cpo6cbeginE)
_ZN34_INTERNAL_60fccd27_4_k_cu_fb7502424cuda3std6ranges3__45__cpo6cbeginE:
	.zero		1
	.type		_ZN34_INTERNAL_60fccd27_4_k_cu_fb7502426thrust24THRUST_300001_SM_1000_NS12placeholders2_7E,@object
	.size		_ZN34_INTERNAL_60fccd27_4_k_cu_fb7502426thrust24THRUST_300001_SM_1000_NS12placeholders2_7E,(_ZN34_INTERNAL_60fccd27_4_k_cu_fb7502424cuda3std3__45__cpo7crbeginE - _ZN34_INTERNAL_60fccd27_4_k_cu_fb7502426thrust24THRUST_300001_SM_1000_NS12placeholders2_7E)
_ZN34_INTERNAL_60fccd27_4_k_cu_fb7502426thrust24THRUST_300001_SM_1000_NS12placeholders2_7E:
	.zero		1
	.type		_ZN34_INTERNAL_60fccd27_4_k_cu_fb7502424cuda3std3__45__cpo7crbeginE,@object
	.size		_ZN34_INTERNAL_60fccd27_4_k_cu_fb7502424cuda3std3__45__cpo7crbeginE,(_ZN34_INTERNAL_60fccd27_4_k_cu_fb7502424cuda3std6ranges3__45__cpo4nextE - _ZN34_INTERNAL_60fccd27_4_k_cu_fb7502424cuda3std3__45__cpo7crbeginE)
_ZN34_INTERNAL_60fccd27_4_k_cu_fb7502424cuda3std3__45__cpo7crbeginE:
	.zero		1
	.type		_ZN34_INTERNAL_60fccd27_4_k_cu_fb7502424cuda3std6ranges3__45__cpo4nextE,@object
	.size		_ZN34_INTERNAL_60fccd27_4_k_cu_fb7502424cuda3std6ranges3__45__cpo4nextE,(_ZN34_INTERNAL_60fccd27_4_k_cu_fb7502424cuda3std6ranges3__45__cpo4swapE - _ZN34_INTERNAL_60fccd27_4_k_cu_fb7502424cuda3std6ranges3__45__cpo4nextE)
_ZN34_INTERNAL_60fccd27_4_k_cu_fb7502424cuda3std6ranges3__45__cpo4nextE:
	.zero		1
	.type		_ZN34_INTERNAL_60fccd27_4_k_cu_fb7502424cuda3std6ranges3__45__cpo4swapE,@object
	.size		_ZN34_INTERNAL_60fccd27_4_k_cu_fb7502424cuda3std6ranges3__45__cpo4swapE,(_ZN34_INTERNAL_60fccd27_4_k_cu_fb7502426thrust24THRUST_300001_SM_1000_NS8cuda_cub10par_nosyncE - _ZN34_INTERNAL_60fccd27_4_k_cu_fb7502424cuda3std6ranges3__45__cpo4swapE)
_ZN34_INTERNAL_60fccd27_4_k_cu_fb7502424cuda3std6ranges3__45__cpo4swapE:
	.zero		1
	.type		_ZN34_INTERNAL_60fccd27_4_k_cu_fb7502426thrust24THRUST_300001_SM_1000_NS8cuda_cub10par_nosyncE,@object
	.size		_ZN34_INTERNAL_60fccd27_4_k_cu_fb7502426thrust24THRUST_300001_SM_1000_NS8cuda_cub10par_nosyncE,(_ZN34_INTERNAL_60fccd27_4_k_cu_fb7502426thrust24THRUST_300001_SM_1000_NS12placeholders2_9E - _ZN34_INTERNAL_60fccd27_4_k_cu_fb7502426thrust24THRUST_300001_SM_1000_NS8cuda_cub10par_nosyncE)
_ZN34_INTERNAL_60fccd27_4_k_cu_fb7502426thrust24THRUST_300001_SM_1000_NS8cuda_cub10par_nosyncE:
	.zero		1
	.type		_ZN34_INTERNAL_60fccd27_4_k_cu_fb7502426thrust24THRUST_300001_SM_1000_NS12placeholders2_9E,@object
	.size		_ZN34_INTERNAL_60fccd27_4_k_cu_fb7502426thrust24THRUST_300001_SM_1000_NS12placeholders2_9E,(_ZN34_INTERNAL_60fccd27_4_k_cu_fb7502424cuda3std3__436_GLOBAL__N__60fccd27_4_k_cu_fb7502426ignoreE - _ZN34_INTERNAL_60fccd27_4_k_cu_fb7502426thrust24THRUST_300001_SM_1000_NS12placeholders2_9E)
_ZN34_INTERNAL_60fccd27_4_k_cu_fb7502426thrust24THRUST_300001_SM_1000_NS12placeholders2_9E:
	.zero		1
	.type		_ZN34_INTERNAL_60fccd27_4_k_cu_fb7502424cuda3std3__436_GLOBAL__N__60fccd27_4_k_cu_fb7502426ignoreE,@object
	.size		_ZN34_INTERNAL_60fccd27_4_k_cu_fb7502424cuda3std3__436_GLOBAL__N__60fccd27_4_k_cu_fb7502426ignoreE,(_ZN34_INTERNAL_60fccd27_4_k_cu_fb7502424cuda3std6ranges3__45__cpo4dataE - _ZN34_INTERNAL_60fccd27_4_k_cu_fb7502424cuda3std3__436_GLOBAL__N__60fccd27_4_k_cu_fb7502426ignoreE)
_ZN34_INTERNAL_60fccd27_4_k_cu_fb7502424cuda3std3__436_GLOBAL__N__60fccd27_4_k_cu_fb7502426ignoreE:
	.zero		1
	.type		_ZN34_INTERNAL_60fccd27_4_k_cu_fb7502424cuda3std6ranges3__45__cpo4dataE,@object
	.size		_ZN34_INTERNAL_60fccd27_4_k_cu_fb7502424cuda3std6ranges3__45__cpo4dataE,(_ZN34_INTERNAL_60fccd27_4_k_cu_fb7502426thrust24THRUST_300001_SM_1000_NS12placeholders2_1E - _ZN34_INTERNAL_60fccd27_4_k_cu_fb7502424cuda3std6ranges3__45__cpo4dataE)
_ZN34_INTERNAL_60fccd27_4_k_cu_fb7502424cuda3std6ranges3__45__cpo4dataE:
	.zero		1
	.type		_ZN34_INTERNAL_60fccd27_4_k_cu_fb7502426thrust24THRUST_300001_SM_1000_NS12placeholders2_1E,@object
	.size		_ZN34_INTERNAL_60fccd27_4_k_cu_fb7502426thrust24THRUST_300001_SM_1000_NS12placeholders2_1E,(_ZN34_INTERNAL_60fccd27_4_k_cu_fb7502424cuda3std3__45__cpo5beginE - _ZN34_INTERNAL_60fccd27_4_k_cu_fb7502426thrust24THRUST_300001_SM_1000_NS12placeholders2_1E)
_ZN34_INTERNAL_60fccd27_4_k_cu_fb7502426thrust24THRUST_300001_SM_1000_NS12placeholders2_1E:
	.zero		1
	.type		_ZN34_INTERNAL_60fccd27_4_k_cu_fb7502424cuda3std3__45__cpo5beginE,@object
	.size		_ZN34_INTERNAL_60fccd27_4_k_cu_fb7502424cuda3std3__45__cpo5beginE,(_ZN34_INTERNAL_60fccd27_4_k_cu_fb7502424cuda3std6ranges3__45__cpo5beginE - _ZN34_INTERNAL_60fccd27_4_k_cu_fb7502424cuda3std3__45__cpo5beginE)
_ZN34_INTERNAL_60fccd27_4_k_cu_fb7502424cuda3std3__45__cpo5beginE:
	.zero		1
	.type		_ZN34_INTERNAL_60fccd27_4_k_cu_fb7502424cuda3std6ranges3__45__cpo5beginE,@object
	.size		_ZN34_INTERNAL_60fccd27_4_k_cu_fb7502424cuda3std6ranges3__45__cpo5beginE,(_ZN34_INTERNAL_60fccd27_4_k_cu_fb7502426thrust24THRUST_300001_SM_1000_NS12placeholders2_5E - _ZN34_INTERNAL_60fccd27_4_k_cu_fb7502424cuda3std6ranges3__45__cpo5beginE)
_ZN34_INTERNAL_60fccd27_4_k_cu_fb7502424cuda3std6ranges3__45__cpo5beginE:
	.zero		1
	.type		_ZN34_INTERNAL_60fccd27_4_k_cu_fb7502426thrust24THRUST_300001_SM_1000_NS12placeholders2_5E,@object
	.size		_ZN34_INTERNAL_60fccd27_4_k_cu_fb7502426thrust24THRUST_300001_SM_1000_NS12placeholders2_5E,(_ZN34_INTERNAL_60fccd27_4_k_cu_fb7502424cuda3std3__45__cpo6rbeginE - _ZN34_INTERNAL_60fccd27_4_k_cu_fb7502426thrust24THRUST_300001_SM_1000_NS12placeholders2_5E)
_ZN34_INTERNAL_60fccd27_4_k_cu_fb7502426thrust24THRUST_300001_SM_1000_NS12placeholders2_5E:
	.zero		1
	.type		_ZN34_INTERNAL_60fccd27_4_k_cu_fb7502424cuda3std3__45__cpo6rbeginE,@object
	.size		_ZN34_INTERNAL_60fccd27_4_k_cu_fb7502424cuda3std3__45__cpo6rbeginE,(_ZN34_INTERNAL_60fccd27_4_k_cu_fb7502424cuda3std6ranges3__45__cpo7advanceE - _ZN34_INTERNAL_60fccd27_4_k_cu_fb7502424cuda3std3__45__cpo6rbeginE)
_ZN34_INTERNAL_60fccd27_4_k_cu_fb7502424cuda3std3__45__cpo6rbeginE:
	.zero		1
	.type		_ZN34_INTERNAL_60fccd27_4_k_cu_fb7502424cuda3std6ranges3__45__cpo7advanceE,@object
	.size		_ZN34_INTERNAL_60fccd27_4_k_cu_fb7502424cuda3std6ranges3__45__cpo7advanceE,(_ZN34_INTERNAL_60fccd27_4_k_cu_fb7502424cuda3std3__47nulloptE - _ZN34_INTERNAL_60fccd27_4_k_cu_fb7502424cuda3std6ranges3__45__cpo7advanceE)
_ZN34_INTERNAL_60fccd27_4_k_cu_fb7502424cuda3std6ranges3__45__cpo7advanceE:
	.zero		1
	.type		_ZN34_INTERNAL_60fccd27_4_k_cu_fb7502424cuda3std3__47nulloptE,@object
	.size		_ZN34_INTERNAL_60fccd27_4_k_cu_fb7502424cuda3std3__47nulloptE,(_ZN34_INTERNAL_60fccd27_4_k_cu_fb7502424cuda3std6ranges3__45__cpo8distanceE - _ZN34_INTERNAL_60fccd27_4_k_cu_fb7502424cuda3std3__47nulloptE)
_ZN34_INTERNAL_60fccd27_4_k_cu_fb7502424cuda3std3__47nulloptE:
	.zero		1
	.type		_ZN34_INTERNAL_60fccd27_4_k_cu_fb7502424cuda3std6ranges3__45__cpo8distanceE,@object
	.size		_ZN34_INTERNAL_60fccd27_4_k_cu_fb7502424cuda3std6ranges3__45__cpo8distanceE,(_ZN34_INTERNAL_60fccd27_4_k_cu_fb7502426thrust24THRUST_300001_SM_1000_NS12placeholders3_10E - _ZN34_INTERNAL_60fccd27_4_k_cu_fb7502424cuda3std6ranges3__45__cpo8distanceE)
_ZN34_INTERNAL_60fccd27_4_k_cu_fb7502424cuda3std6ranges3__45__cpo8distanceE:
	.zero		1
	.type		_ZN34_INTERNAL_60fccd27_4_k_cu_fb7502426thrust24THRUST_300001_SM_1000_NS12placeholders3_10E,@object
	.size		_ZN34_INTERNAL_60fccd27_4_k_cu_fb7502426thrust24THRUST_300001_SM_1000_NS12placeholders3_10E,(_ZN34_INTERNAL_60fccd27_4_k_cu_fb7502424cuda3std3__419piecewise_constructE - _ZN34_INTERNAL_60fccd27_4_k_cu_fb7502426thrust24THRUST_300001_SM_1000_NS12placeholders3_10E)
_ZN34_INTERNAL_60fccd27_4_k_cu_fb7502426thrust24THRUST_300001_SM_1000_NS12placeholders3_10E:
	.zero		1
	.type		_ZN34_INTERNAL_60fccd27_4_k_cu_fb7502424cuda3std3__419piecewise_constructE,@object
	.size		_ZN34_INTERNAL_60fccd27_4_k_cu_fb7502424cuda3std3__419piecewise_constructE,(_ZN34_INTERNAL_60fccd27_4_k_cu_fb7502424cuda3std6ranges3__45__cpo5cdataE - _ZN34_INTERNAL_60fccd27_4_k_cu_fb7502424cuda3std3__419piecewise_constructE)
_ZN34_INTERNAL_60fccd27_4_k_cu_fb7502424cuda3std3__419piecewise_constructE:
	.zero		1
	.type		_ZN34_INTERNAL_60fccd27_4_k_cu_fb7502424cuda3std6ranges3__45__cpo5cdataE,@object
	.size		_ZN34_INTERNAL_60fccd27_4_k_cu_fb7502424cuda3std6ranges3__45__cpo5cdataE,(_ZN34_INTERNAL_60fccd27_4_k_cu_fb7502426thrust24THRUST_300001_SM_1000_NS12placeholders2_2E - _ZN34_INTERNAL_60fccd27_4_k_cu_fb7502424cuda3std6ranges3__45__cpo5cdataE)
_ZN34_INTERNAL_60fccd27_4_k_cu_fb7502424cuda3std6ranges3__45__cpo5cdataE:
	.zero		1
	.type		_ZN34_INTERNAL_60fccd27_4_k_cu_fb7502426thrust24THRUST_300001_SM_1000_NS12placeholders2_2E,@object
	.size		_ZN34_INTERNAL_60fccd27_4_k_cu_fb7502426thrust24THRUST_300001_SM_1000_NS12placeholders2_2E,(_ZN34_INTERNAL_60fccd27_4_k_cu_fb7502424cuda3std3__45__cpo3endE - _ZN34_INTERNAL_60fccd27_4_k_cu_fb7502426thrust24THRUST_300001_SM_1000_NS12placeholders2_2E)
_ZN34_INTERNAL_60fccd27_4_k_cu_fb7502426thrust24THRUST_300001_SM_1000_NS12placeholders2_2E:
	.zero		1
	.type		_ZN34_INTERNAL_60fccd27_4_k_cu_fb7502424cuda3std3__45__cpo3endE,@object
	.size		_ZN34_INTERNAL_60fccd27_4_k_cu_fb7502424cuda3std3__45__cpo3endE,(_ZN34_INTERNAL_60fccd27_4_k_cu_fb7502424cuda3std6ranges3__45__cpo3endE - _ZN34_INTERNAL_60fccd27_4_k_cu_fb7502424cuda3std3__45__cpo3endE)
_ZN34_INTERNAL_60fccd27_4_k_cu_fb7502424cuda3std3__45__cpo3endE:
	.zero		1
	.type		_ZN34_INTERNAL_60fccd27_4_k_cu_fb7502424cuda3std6ranges3__45__cpo3endE,@object
	.size		_ZN34_INTERNAL_60fccd27_4_k_cu_fb7502424cuda3std6ranges3__45__cpo3endE,(_ZN34_INTERNAL_60fccd27_4_k_cu_fb7502426thrust24THRUST_300001_SM_1000_NS12placeholders2_6E - _ZN34_INTERNAL_60fccd27_4_k_cu_fb7502424cuda3std6ranges3__45__cpo3endE)
_ZN34_INTERNAL_60fccd27_4_k_cu_fb7502424cuda3std6ranges3__45__cpo3endE:
	.zero		1
	.type		_ZN34_INTERNAL_60fccd27_4_k_cu_fb7502426thrust24THRUST_300001_SM_1000_NS12placeholders2_6E,@object
	.size		_ZN34_INTERNAL_60fccd27_4_k_cu_fb7502426thrust24THRUST_300001_SM_1000_NS12placeholders2_6E,(_ZN34_INTERNAL_60fccd27_4_k_cu_fb7502424cuda3std3__45__cpo4rendE - _ZN34_INTERNAL_60fccd27_4_k_cu_fb7502426thrust24THRUST_300001_SM_1000_NS12placeholders2_6E)
_ZN34_INTERNAL_60fccd27_4_k_cu_fb7502426thrust24THRUST_300001_SM_1000_NS12placeholders2_6E:
	.zero		1
	.type		_ZN34_INTERNAL_60fccd27_4_k_cu_fb7502424cuda3std3__45__cpo4rendE,@object
	.size		_ZN34_INTERNAL_60fccd27_4_k_cu_fb7502424cuda3std3__45__cpo4rendE,(_ZN34_INTERNAL_60fccd27_4_k_cu_fb7502424cuda3std6ranges3__45__cpo9iter_swapE - _ZN34_INTERNAL_60fccd27_4_k_cu_fb7502424cuda3std3__45__cpo4rendE)
_ZN34_INTERNAL_60fccd27_4_k_cu_fb7502424cuda3std3__45__cpo4rendE:
	.zero		1
	.type		_ZN34_INTERNAL_60fccd27_4_k_cu_fb7502424cuda3std6ranges3__45__cpo9iter_swapE,@object
	.size		_ZN34_INTERNAL_60fccd27_4_k_cu_fb7502424cuda3std6ranges3__45__cpo9iter_swapE,(_ZN34_INTERNAL_60fccd27_4_k_cu_fb7502424cuda3std3__48unexpectE - _ZN34_INTERNAL_60fccd27_4_k_cu_fb7502424cuda3std6ranges3__45__cpo9iter_swapE)
_ZN34_INTERNAL_60fccd27_4_k_cu_fb7502424cuda3std6ranges3__45__cpo9iter_swapE:
	.zero		1
	.type		_ZN34_INTERNAL_60fccd27_4_k_cu_fb7502424cuda3std3__48unexpectE,@object
	.size		_ZN34_INTERNAL_60fccd27_4_k_cu_fb7502424cuda3std3__48unexpectE,(_ZN34_INTERNAL_60fccd27_4_k_cu_fb7502426thrust24THRUST_300001_SM_1000_NS8cuda_cub3parE - _ZN34_INTERNAL_60fccd27_4_k_cu_fb7502424cuda3std3__48unexpectE)
_ZN34_INTERNAL_60fccd27_4_k_cu_fb7502424cuda3std3__48unexpectE:
	.zero		1
	.type		_ZN34_INTERNAL_60fccd27_4_k_cu_fb7502426thrust24THRUST_300001_SM_1000_NS8cuda_cub3parE,@object
	.size		_ZN34_INTERNAL_60fccd27_4_k_cu_fb7502426thrust24THRUST_300001_SM_1000_NS8cuda_cub3parE,(_ZN34_INTERNAL_60fccd27_4_k_cu_fb7502426thrust24THRUST_300001_SM_1000_NS12placeholders2_4E - _ZN34_INTERNAL_60fccd27_4_k_cu_fb7502426thrust24THRUST_300001_SM_1000_NS8cuda_cub3parE)
_ZN34_INTERNAL_60fccd27_4_k_cu_fb7502426thrust24THRUST_300001_SM_1000_NS8cuda_cub3parE:
	.zero		1
	.type		_ZN34_INTERNAL_60fccd27_4_k_cu_fb7502426thrust24THRUST_300001_SM_1000_NS12placeholders2_4E,@object
	.size		_ZN34_INTERNAL_60fccd27_4_k_cu_fb7502426thrust24THRUST_300001_SM_1000_NS12placeholders2_4E,(_ZN34_INTERNAL_60fccd27_4_k_cu_fb7502424cuda3std3__45__cpo4cendE - _ZN34_INTERNAL_60fccd27_4_k_cu_fb7502426thrust24THRUST_300001_SM_1000_NS12placeholders2_4E)
_ZN34_INTERNAL_60fccd27_4_k_cu_fb7502426thrust24THRUST_300001_SM_1000_NS12placeholders2_4E:
	.zero		1
	.type		_ZN34_INTERNAL_60fccd27_4_k_cu_fb7502424cuda3std3__45__cpo4cendE,@object
	.size		_ZN34_INTERNAL_60fccd27_4_k_cu_fb7502424cuda3std3__45__cpo4cendE,(_ZN34_INTERNAL_60fccd27_4_k_cu_fb7502424cuda3std6ranges3__45__cpo4cendE - _ZN34_INTERNAL_60fccd27_4_k_cu_fb7502424cuda3std3__45__cpo4cendE)
_ZN34_INTERNAL_60fccd27_4_k_cu_fb7502424cuda3std3__45__cpo4cendE:
	.zero		1
	.type		_ZN34_INTERNAL_60fccd27_4_k_cu_fb7502424cuda3std6ranges3__45__cpo4cendE,@object
	.size		_ZN34_INTERNAL_60fccd27_4_k_cu_fb7502424cuda3std6ranges3__45__cpo4cendE,(_ZN34_INTERNAL_60fccd27_4_k_cu_fb7502424cuda3std3__420unreachable_sentinelE - _ZN34_INTERNAL_60fccd27_4_k_cu_fb7502424cuda3std6ranges3__45__cpo4cendE)
_ZN34_INTERNAL_60fccd27_4_k_cu_fb7502424cuda3std6ranges3__45__cpo4cendE:
	.zero		1
	.type		_ZN34_INTERNAL_60fccd27_4_k_cu_fb7502424cuda3std3__420unreachable_sentinelE,@object
	.size		_ZN34_INTERNAL_60fccd27_4_k_cu_fb7502424cuda3std3__420unreachable_sentinelE,(_ZN34_INTERNAL_60fccd27_4_k_cu_fb7502424cuda3std6ranges3__45__cpo5ssizeE - _ZN34_INTERNAL_60fccd27_4_k_cu_fb7502424cuda3std3__420unreachable_sentinelE)
_ZN34_INTERNAL_60fccd27_4_k_cu_fb7502424cuda3std3__420unreachable_sentinelE:
	.zero		1
	.type		_ZN34_INTERNAL_60fccd27_4_k_cu_fb7502424cuda3std6ranges3__45__cpo5ssizeE,@object
	.size		_ZN34_INTERNAL_60fccd27_4_k_cu_fb7502424cuda3std6ranges3__45__cpo5ssizeE,(_ZN34_INTERNAL_60fccd27_4_k_cu_fb7502426thrust24THRUST_300001_SM_1000_NS12placeholders2_8E - _ZN34_INTERNAL_60fccd27_4_k_cu_fb7502424cuda3std6ranges3__45__cpo5ssizeE)
_ZN34_INTERNAL_60fccd27_4_k_cu_fb7502424cuda3std6ranges3__45__cpo5ssizeE:
	.zero		1
	.type		_ZN34_INTERNAL_60fccd27_4_k_cu_fb7502426thrust24THRUST_300001_SM_1000_NS12placeholders2_8E,@object
	.size		_ZN34_INTERNAL_60fccd27_4_k_cu_fb7502426thrust24THRUST_300001_SM_1000_NS12placeholders2_8E,(_ZN34_INTERNAL_60fccd27_4_k_cu_fb7502424cuda3std3__45__cpo5crendE - _ZN34_INTERNAL_60fccd27_4_k_cu_fb7502426thrust24THRUST_300001_SM_1000_NS12placeholders2_8E)
_ZN34_INTERNAL_60fccd27_4_k_cu_fb7502426thrust24THRUST_300001_SM_1000_NS12placeholders2_8E:
	.zero		1
	.type		_ZN34_INTERNAL_60fccd27_4_k_cu_fb7502424cuda3std3__45__cpo5crendE,@object
	.size		_ZN34_INTERNAL_60fccd27_4_k_cu_fb7502424cuda3std3__45__cpo5crendE,(_ZN34_INTERNAL_60fccd27_4_k_cu_fb7502424cuda3std6ranges3__45__cpo4prevE - _ZN34_INTERNAL_60fccd27_4_k_cu_fb7502424cuda3std3__45__cpo5crendE)
_ZN34_INTERNAL_60fccd27_4_k_cu_fb7502424cuda3std3__45__cpo5crendE:
	.zero		1
	.type		_ZN34_INTERNAL_60fccd27_4_k_cu_fb7502424cuda3std6ranges3__45__cpo4prevE,@object
	.size		_ZN34_INTERNAL_60fccd27_4_k_cu_fb7502424cuda3std6ranges3__45__cpo4prevE,(_ZN34_INTERNAL_60fccd27_4_k_cu_fb7502424cuda3std6ranges3__45__cpo9iter_moveE - _ZN34_INTERNAL_60fccd27_4_k_cu_fb7502424cuda3std6ranges3__45__cpo4prevE)
_ZN34_INTERNAL_60fccd27_4_k_cu_fb7502424cuda3std6ranges3__45__cpo4prevE:
	.zero		1
	.type		_ZN34_INTERNAL_60fccd27_4_k_cu_fb7502424cuda3std6ranges3__45__cpo9iter_moveE,@object
	.size		_ZN34_INTERNAL_60fccd27_4_k_cu_fb7502424cuda3std6ranges3__45__cpo9iter_moveE,(_ZN34_INTERNAL_60fccd27_4_k_cu_fb7502426thrust24THRUST_300001_SM_1000_NS6system6detail10sequential3seqE - _ZN34_INTERNAL_60fccd27_4_k_cu_fb7502424cuda3std6ranges3__45__cpo9iter_moveE)
_ZN34_INTERNAL_60fccd27_4_k_cu_fb7502424cuda3std6ranges3__45__cpo9iter_moveE:
	.zero		1
	.type		_ZN34_INTERNAL_60fccd27_4_k_cu_fb7502426thrust24THRUST_300001_SM_1000_NS6system6detail10sequential3seqE,@object
	.size		_ZN34_INTERNAL_60fccd27_4_k_cu_fb7502426thrust24THRUST_300001_SM_1000_NS6system6detail10sequential3seqE,(.L_31 - _ZN34_INTERNAL_60fccd27_4_k_cu_fb7502426thrust24THRUST_300001_SM_1000_NS6system6detail10sequential3seqE)
_ZN34_INTERNAL_60fccd27_4_k_cu_fb7502426thrust24THRUST_300001_SM_1000_NS6system6detail10sequential3seqE:
	.zero		1
.L_31:


//--------------------- .nv.constant0._ZN3cub18CUB_300001_SM_10006detail9transform16transform_kernelINS2_10policy_hubILb1EN4cuda3std3__45tupleIJN6thrust24THRUST_300001_SM_1000_NS17counting_iteratorIiNSA_11use_defaultESC_SC_EEEEEE10policy1000El5saxpyNSA_6detail15normal_iteratorINSA_10device_ptrIiEEEEJSD_EEEvT0_iT1_T2_DpNS2_10kernel_argIT3_EE --------------------------
	.section	.nv.constant0._ZN3cub18CUB_300001_SM_10006detail9transform16transform_kernelINS2_10policy_hubILb1EN4cuda3std3__45tupleIJN6thrust24THRUST_300001_SM_1000_NS17counting_iteratorIiNSA_11use_defaultESC_SC_EEEEEE10policy1000El5saxpyNSA_6detail15normal_iteratorINSA_10device_ptrIiEEEEJSD_EEEvT0_iT1_T2_DpNS2_10kernel_argIT3_EE,"a",@progbits
	.sectionflags	@""
	.align	4
.nv.constant0._ZN3cub18CUB_300001_SM_10006detail9transform16transform_kernelINS2_10policy_hubILb1EN4cuda3std3__45tupleIJN6thrust24THRUST_300001_SM_1000_NS17counting_iteratorIiNSA_11use_defaultESC_SC_EEEEEE10policy1000El5saxpyNSA_6detail15normal_iteratorINSA_10device_ptrIiEEEEJSD_EEEvT0_iT1_T2_DpNS2_10kernel_argIT3_EE:
	.zero		960


//--------------------- .nv.constant0._ZN3cub18CUB_300001_SM_10006detail9transform16transform_kernelINS2_10policy_hubILb1EN4cuda3std3__45tupleIJN6thrust24THRUST_300001_SM_1000_NS17counting_iteratorIiNSA_11use_defaultESC_SC_EEEEEE10policy1000Ei5saxpyNSA_6detail15normal_iteratorINSA_10device_ptrIiEEEEJSD_EEEvT0_iT1_T2_DpNS2_10kernel_argIT3_EE --------------------------
	.section	.nv.constant0._ZN3cub18CUB_300001_SM_10006detail9transform16transform_kernelINS2_10policy_hubILb1EN4cuda3std3__45tupleIJN6thrust24THRUST_300001_SM_1000_NS17counting_iteratorIiNSA_11use_defaultESC_SC_EEEEEE10policy1000Ei5saxpyNSA_6detail15normal_iteratorINSA_10device_ptrIiEEEEJSD_EEEvT0_iT1_T2_DpNS2_10kernel_argIT3_EE,"a",@progbits
	.sectionflags	@""
	.align	4
.nv.constant0._ZN3cub18CUB_300001_SM_10006detail9transform16transform_kernelINS2_10policy_hubILb1EN4cuda3std3__45tupleIJN6thrust24THRUST_300001_SM_1000_NS17counting_iteratorIiNSA_11use_defaultESC_SC_EEEEEE10policy1000Ei5saxpyNSA_6detail15normal_iteratorINSA_10device_ptrIiEEEEJSD_EEEvT0_iT1_T2_DpNS2_10kernel_argIT3_EE:
	.zero		952


//--------------------- .nv.constant0._ZN3cub18CUB_300001_SM_10006detail8for_each13static_kernelINS2_12policy_hub_t12policy_500_tEmN6thrust24THRUST_300001_SM_1000_NS8cuda_cub20__uninitialized_fill7functorINS7_10device_ptrIiEEiEEEEvT0_T1_ --------------------------
	.section	.nv.constant0._ZN3cub18CUB_300001_SM_10006detail8for_each13static_kernelINS2_12policy_hub_t12policy_500_tEmN6thrust24THRUST_300001_SM_1000_NS8cuda_cub20__uninitialized_fill7functorINS7_10device_ptrIiEEiEEEEvT0_T1_,"a",@progbits
	.sectionflags	@""
	.align	4
.nv.constant0._ZN3cub18CUB_300001_SM_10006detail8for_each13static_kernelINS2_12policy_hub_t12policy_500_tEmN6thrust24THRUST_300001_SM_1000_NS8cuda_cub20__uninitialized_fill7functorINS7_10device_ptrIiEEiEEEEvT0_T1_:
	.zero		920


//--------------------- .nv.constant0._ZN3cub18CUB_300001_SM_10006detail11EmptyKernelIvEEvv --------------------------
	.section	.nv.constant0._ZN3cub18CUB_300001_SM_10006detail11EmptyKernelIvEEvv,"a",@progbits
	.sectionflags	@""
	.align	4
.nv.constant0._ZN3cub18CUB_300001_SM_10006detail11EmptyKernelIvEEvv:
	.zero		896


//--------------------- SYMBOLS --------------------------

	.type		.nv.reservedSmem.offset0,@object
	.size		.nv.reservedSmem.offset0,0x4
	.type		malloc,@function
